	.target	sm_103a

	.elftype	@"ET_EXEC"


//--------------------- .note.nv.tkinfo           --------------------------
	.section	.note.nv.tkinfo,"",@"SHT_NOTE"
	.sectionflags	@"SHF_NOTE_NV_TKINFO"
	.tkinfo
        /*0018*/ 	.word	0x00000002
        /*0030*/ 	.string	""
        /*0030*/ 	.string	"ptxas"
        /*0030*/ 	.string	"Cuda compilation tools, release 13.0, V13.0.88"
        /*0030*/ 	.string	"Build cuda_13.0.r13.0/compiler.36424714_0"
        /*0030*/ 	.string	"-arch sm_103a -m 64 "



//--------------------- .note.nv.cuinfo           --------------------------
	.section	.note.nv.cuinfo,"",@"SHT_NOTE"
	.sectionflags	@"SHF_NOTE_NV_CUINFO"
        /*0018*/ 	.short	0x0002
        /*001a*/ 	.short	0x0067
        /*001c*/ 	.short	0x0082
	.zero		2


//--------------------- .nv.info                  --------------------------
	.section	.nv.info,"",@"SHT_CUDA_INFO"
	.align	4


	//----- nvinfo : EIATTR_REGCOUNT
	.align		4
        /*0000*/ 	.byte	0x04, 0x2f
        /*0002*/ 	.short	(.L_12 - .L_11)
	.align		4
.L_11:
        /*0004*/ 	.word	index@(_ZN7cutlass13device_kernelIN5flash11enable_sm90INS1_16FlashAttnFwdSm90INS1_25CollectiveMainloopFwdSm90ILi2EN4cute5tupleIJNS5_1CILi1EEES8_S8_EEENS6_IJNS7_ILi128EEENS7_ILi160EEENS7_ILi192EEEEEELi128ENS_12float_e4m3_tEfNS_4arch4Sm90ELb1ELb0ELb1ELb1ELb0ELb1ELb0ELb1ELb1ELb1ELb0ELb0EEENS1_21CollectiveEpilogueFwdINS6_IJSA_SA_SB_EEES9_NS_10bfloat16_tESG_Li256ELb1ELb1ELb0ELb1EEENS1_36VarlenDynamicPersistentTileSchedulerILi128ELi160ELi256ELi128ELb0ELb1ELb1ELb1ELb1ELb1EEEEEEEEEvNT_6ParamsE)
        /*0008*/ 	.word	0x00000004


	//----- nvinfo : EIATTR_FRAME_SIZE
	.align		4
.L_12:
        /*000c*/ 	.byte	0x04, 0x11
        /*000e*/ 	.short	(.L_14 - .L_13)
	.align		4
.L_13:
        /*0010*/ 	.word	index@(_ZN7cutlass13device_kernelIN5flash11enable_sm90INS1_16FlashAttnFwdSm90INS1_25CollectiveMainloopFwdSm90ILi2EN4cute5tupleIJNS5_1CILi1EEES8_S8_EEENS6_IJNS7_ILi128EEENS7_ILi160EEENS7_ILi192EEEEEELi128ENS_12float_e4m3_tEfNS_4arch4Sm90ELb1ELb0ELb1ELb1ELb0ELb1ELb0ELb1ELb1ELb1ELb0ELb0EEENS1_21CollectiveEpilogueFwdINS6_IJSA_SA_SB_EEES9_NS_10bfloat16_tESG_Li256ELb1ELb1ELb0ELb1EEENS1_36VarlenDynamicPersistentTileSchedulerILi128ELi160ELi256ELi128ELb0ELb1ELb1ELb1ELb1ELb1EEEEEEEEEvNT_6ParamsE)
        /*0014*/ 	.word	0x00000000


	//----- nvinfo : EIATTR_REGCOUNT
	.align		4
.L_14:
        /*0018*/ 	.byte	0x04, 0x2f
        /*001a*/ 	.short	(.L_16 - .L_15)
	.align		4
.L_15:
        /*001c*/ 	.word	index@(_ZN7cutlass13device_kernelIN5flash11enable_sm90INS1_16FlashAttnFwdSm90INS1_25CollectiveMainloopFwdSm90ILi2EN4cute5tupleIJNS5_1CILi1EEES8_S8_EEENS6_IJNS7_ILi128EEENS7_ILi160EEENS7_ILi192EEEEEELi128ENS_12float_e4m3_tEfNS_4arch4Sm90ELb1ELb0ELb1ELb1ELb0ELb0ELb0ELb1ELb1ELb1ELb0ELb0EEENS1_21CollectiveEpilogueFwdINS6_IJSA_SA_SB_EEES9_NS_10bfloat16_tESG_Li256ELb1ELb1ELb0ELb1EEENS1_36VarlenDynamicPersistentTileSchedulerILi128ELi160ELi256ELi128ELb0ELb1ELb1ELb1ELb1ELb1EEEEEEEEEvNT_6ParamsE)
        /*0020*/ 	.word	0x00000004


	//----- nvinfo : EIATTR_FRAME_SIZE
	.align		4
.L_16:
        /*0024*/ 	.byte	0x04, 0x11
        /*0026*/ 	.short	(.L_18 - .L_17)
	.align		4
.L_17:
        /*0028*/ 	.word	index@(_ZN7cutlass13device_kernelIN5flash11enable_sm90INS1_16FlashAttnFwdSm90INS1_25CollectiveMainloopFwdSm90ILi2EN4cute5tupleIJNS5_1CILi1EEES8_S8_EEENS6_IJNS7_ILi128EEENS7_ILi160EEENS7_ILi192EEEEEELi128ENS_12float_e4m3_tEfNS_4arch4Sm90ELb1ELb0ELb1ELb1ELb0ELb0ELb0ELb1ELb1ELb1ELb0ELb0EEENS1_21CollectiveEpilogueFwdINS6_IJSA_SA_SB_EEES9_NS_10bfloat16_tESG_Li256ELb1ELb1ELb0ELb1EEENS1_36VarlenDynamicPersistentTileSchedulerILi128ELi160ELi256ELi128ELb0ELb1ELb1ELb1ELb1ELb1EEEEEEEEEvNT_6ParamsE)
        /*002c*/ 	.word	0x00000000


	//----- nvinfo : EIATTR_REGCOUNT
	.align		4
.L_18:
        /*0030*/ 	.byte	0x04, 0x2f
        /*0032*/ 	.short	(.L_20 - .L_19)
	.align		4
.L_19:
        /*0034*/ 	.word	index@(_ZN7cutlass13device_kernelIN5flash11enable_sm90INS1_16FlashAttnFwdSm90INS1_25CollectiveMainloopFwdSm90ILi2EN4cute5tupleIJNS5_1CILi1EEES8_S8_EEENS6_IJNS7_ILi128EEENS7_ILi160EEENS7_ILi192EEEEEELi128ENS_12float_e4m3_tEfNS_4arch4Sm90ELb1ELb0ELb1ELb0ELb0ELb0ELb0ELb1ELb1ELb1ELb0ELb0EEENS1_21CollectiveEpilogueFwdINS6_IJSA_SA_SB_EEES9_NS_10bfloat16_tESG_Li256ELb0ELb1ELb0ELb1EEENS1_30DynamicPersistentTileSchedulerILi256ELi128ELb0ELb1ELb1EEEEEEEEEvNT_6ParamsE)
        /*0038*/ 	.word	0x00000004


	//----- nvinfo : EIATTR_FRAME_SIZE
	.align		4
.L_20:
        /*003c*/ 	.byte	0x04, 0x11
        /*003e*/ 	.short	(.L_22 - .L_21)
	.align		4
.L_21:
        /*0040*/ 	.word	index@(_ZN7cutlass13device_kernelIN5flash11enable_sm90INS1_16FlashAttnFwdSm90INS1_25CollectiveMainloopFwdSm90ILi2EN4cute5tupleIJNS5_1CILi1EEES8_S8_EEENS6_IJNS7_ILi128EEENS7_ILi160EEENS7_ILi192EEEEEELi128ENS_12float_e4m3_tEfNS_4arch4Sm90ELb1ELb0ELb1ELb0ELb0ELb0ELb0ELb1ELb1ELb1ELb0ELb0EEENS1_21CollectiveEpilogueFwdINS6_IJSA_SA_SB_EEES9_NS_10bfloat16_tESG_Li256ELb0ELb1ELb0ELb1EEENS1_30DynamicPersistentTileSchedulerILi256ELi128ELb0ELb1ELb1EEEEEEEEEvNT_6ParamsE)
        /*0044*/ 	.word	0x00000000


	//----- nvinfo : EIATTR_REGCOUNT
	.align		4
.L_22:
        /*0048*/ 	.byte	0x04, 0x2f
        /*004a*/ 	.short	(.L_24 - .L_23)
	.align		4
.L_23:
        /*004c*/ 	.word	index@(_ZN7cutlass13device_kernelIN5flash11enable_sm90INS1_16FlashAttnFwdSm90INS1_25CollectiveMainloopFwdSm90ILi2EN4cute5tupleIJNS5_1CILi1EEES8_S8_EEENS6_IJNS7_ILi128EEESA_NS7_ILi192EEEEEELi128ENS_12float_e4m3_tEfNS_4arch4Sm90ELb0ELb1ELb1ELb1ELb0ELb1ELb0ELb1ELb1ELb1ELb0ELb0EEENS1_21CollectiveEpilogueFwdINS6_IJSA_SA_SA_EEES9_NS_10bfloat16_tESF_Li256ELb1ELb1ELb0ELb1EEENS1_36VarlenDynamicPersistentTileSchedulerILi128ELi128ELi256ELi128ELb0ELb1ELb1ELb1ELb0ELb1EEEEEEEEEvNT_6ParamsE)
        /*0050*/ 	.word	0x00000004


	//----- nvinfo : EIATTR_FRAME_SIZE
	.align		4
.L_24:
        /*0054*/ 	.byte	0x04, 0x11
        /*0056*/ 	.short	(.L_26 - .L_25)
	.align		4
.L_25:
        /*0058*/ 	.word	index@(_ZN7cutlass13device_kernelIN5flash11enable_sm90INS1_16FlashAttnFwdSm90INS1_25CollectiveMainloopFwdSm90ILi2EN4cute5tupleIJNS5_1CILi1EEES8_S8_EEENS6_IJNS7_ILi128EEESA_NS7_ILi192EEEEEELi128ENS_12float_e4m3_tEfNS_4arch4Sm90ELb0ELb1ELb1ELb1ELb0ELb1ELb0ELb1ELb1ELb1ELb0ELb0EEENS1_21CollectiveEpilogueFwdINS6_IJSA_SA_SA_EEES9_NS_10bfloat16_tESF_Li256ELb1ELb1ELb0ELb1EEENS1_36VarlenDynamicPersistentTileSchedulerILi128ELi128ELi256ELi128ELb0ELb1ELb1ELb1ELb0ELb1EEEEEEEEEvNT_6ParamsE)
        /*005c*/ 	.word	0x00000000


	//----- nvinfo : EIATTR_REGCOUNT
	.align		4
.L_26:
        /*0060*/ 	.byte	0x04, 0x2f
        /*0062*/ 	.short	(.L_28 - .L_27)
	.align		4
.L_27:
        /*0064*/ 	.word	index@(_ZN7cutlass13device_kernelIN5flash11enable_sm90INS1_16FlashAttnFwdSm90INS1_25CollectiveMainloopFwdSm90ILi2EN4cute5tupleIJNS5_1CILi1EEES8_S8_EEENS6_IJNS7_ILi128EEESA_NS7_ILi192EEEEEELi128ENS_12float_e4m3_tEfNS_4arch4Sm90ELb0ELb1ELb1ELb1ELb0ELb0ELb0ELb1ELb1ELb1ELb0ELb0EEENS1_21CollectiveEpilogueFwdINS6_IJSA_SA_SA_EEES9_NS_10bfloat16_tESF_Li256ELb1ELb1ELb0ELb1EEENS1_36VarlenDynamicPersistentTileSchedulerILi128ELi128ELi256ELi128ELb0ELb1ELb1ELb1ELb0ELb1EEEEEEEEEvNT_6ParamsE)
        /*0068*/ 	.word	0x00000004


	//----- nvinfo : EIATTR_FRAME_SIZE
	.align		4
.L_28:
        /*006c*/ 	.byte	0x04, 0x11
        /*006e*/ 	.short	(.L_30 - .L_29)
	.align		4
.L_29:
        /*0070*/ 	.word	index@(_ZN7cutlass13device_kernelIN5flash11enable_sm90INS1_16FlashAttnFwdSm90INS1_25CollectiveMainloopFwdSm90ILi2EN4cute5tupleIJNS5_1CILi1EEES8_S8_EEENS6_IJNS7_ILi128EEESA_NS7_ILi192EEEEEELi128ENS_12float_e4m3_tEfNS_4arch4Sm90ELb0ELb1ELb1ELb1ELb0ELb0ELb0ELb1ELb1ELb1ELb0ELb0EEENS1_21CollectiveEpilogueFwdINS6_IJSA_SA_SA_EEES9_NS_10bfloat16_tESF_Li256ELb1ELb1ELb0ELb1EEENS1_36VarlenDynamicPersistentTileSchedulerILi128ELi128ELi256ELi128ELb0ELb1ELb1ELb1ELb0ELb1EEEEEEEEEvNT_6ParamsE)
        /*0074*/ 	.word	0x00000000


	//----- nvinfo : EIATTR_REGCOUNT
	.align		4
.L_30:
        /*0078*/ 	.byte	0x04, 0x2f
        /*007a*/ 	.short	(.L_32 - .L_31)
	.align		4
.L_31:
        /*007c*/ 	.word	index@(_ZN7cutlass13device_kernelIN5flash11enable_sm90INS1_16FlashAttnFwdSm90INS1_25CollectiveMainloopFwdSm90ILi2EN4cute5tupleIJNS5_1CILi1EEES8_S8_EEENS6_IJNS7_ILi128EEESA_NS7_ILi192EEEEEELi128ENS_12float_e4m3_tEfNS_4arch4Sm90ELb0ELb1ELb1ELb0ELb0ELb0ELb0ELb1ELb1ELb1ELb0ELb0EEENS1_21CollectiveEpilogueFwdINS6_IJSA_SA_SA_EEES9_NS_10bfloat16_tESF_Li256ELb0ELb1ELb0ELb1EEENS1_30DynamicPersistentTileSchedulerILi256ELi128ELb0ELb1ELb1EEEEEEEEEvNT_6ParamsE)
        /*0080*/ 	.word	0x00000004


	//----- nvinfo : EIATTR_FRAME_SIZE
	.align		4
.L_32:
        /*0084*/ 	.byte	0x04, 0x11
        /*0086*/ 	.short	(.L_34 - .L_33)
	.align		4
.L_33:
        /*0088*/ 	.word	index@(_ZN7cutlass13device_kernelIN5flash11enable_sm90INS1_16FlashAttnFwdSm90INS1_25CollectiveMainloopFwdSm90ILi2EN4cute5tupleIJNS5_1CILi1EEES8_S8_EEENS6_IJNS7_ILi128EEESA_NS7_ILi192EEEEEELi128ENS_12float_e4m3_tEfNS_4arch4Sm90ELb0ELb1ELb1ELb0ELb0ELb0ELb0ELb1ELb1ELb1ELb0ELb0EEENS1_21CollectiveEpilogueFwdINS6_IJSA_SA_SA_EEES9_NS_10bfloat16_tESF_Li256ELb0ELb1ELb0ELb1EEENS1_30DynamicPersistentTileSchedulerILi256ELi128ELb0ELb1ELb1EEEEEEEEEvNT_6ParamsE)
        /*008c*/ 	.word	0x00000000


	//----- nvinfo : EIATTR_REGCOUNT
	.align		4
.L_34:
        /*0090*/ 	.byte	0x04, 0x2f
        /*0092*/ 	.short	(.L_36 - .L_35)
	.align		4
.L_35:
        /*0094*/ 	.word	index@(_ZN7cutlass13device_kernelIN5flash11enable_sm90INS1_16FlashAttnFwdSm90INS1_25CollectiveMainloopFwdSm90ILi2EN4cute5tupleIJNS5_1CILi1EEES8_S8_EEENS6_IJNS7_ILi128EEENS7_ILi160EEENS7_ILi192EEEEEELi128ENS_12float_e4m3_tEfNS_4arch4Sm90ELb0ELb0ELb1ELb1ELb0ELb1ELb0ELb1ELb1ELb1ELb0ELb0EEENS1_21CollectiveEpilogueFwdINS6_IJSA_SA_SB_EEES9_NS_10bfloat16_tESG_Li256ELb1ELb1ELb0ELb1EEENS1_36VarlenDynamicPersistentTileSchedulerILi128ELi160ELi256ELi128ELb0ELb1ELb1ELb0ELb1ELb1EEEEEEEEEvNT_6ParamsE)
        /*0098*/ 	.word	0x00000004


	//----- nvinfo : EIATTR_FRAME_SIZE
	.align		4
.L_36:
        /*009c*/ 	.byte	0x04, 0x11
        /*009e*/ 	.short	(.L_38 - .L_37)
	.align		4
.L_37:
        /*00a0*/ 	.word	index@(_ZN7cutlass13device_kernelIN5flash11enable_sm90INS1_16FlashAttnFwdSm90INS1_25CollectiveMainloopFwdSm90ILi2EN4cute5tupleIJNS5_1CILi1EEES8_S8_EEENS6_IJNS7_ILi128EEENS7_ILi160EEENS7_ILi192EEEEEELi128ENS_12float_e4m3_tEfNS_4arch4Sm90ELb0ELb0ELb1ELb1ELb0ELb1ELb0ELb1ELb1ELb1ELb0ELb0EEENS1_21CollectiveEpilogueFwdINS6_IJSA_SA_SB_EEES9_NS_10bfloat16_tESG_Li256ELb1ELb1ELb0ELb1EEENS1_36VarlenDynamicPersistentTileSchedulerILi128ELi160ELi256ELi128ELb0ELb1ELb1ELb0ELb1ELb1EEEEEEEEEvNT_6ParamsE)
        /*00a4*/ 	.word	0x00000000


	//----- nvinfo : EIATTR_REGCOUNT
	.align		4
.L_38:
        /*00a8*/ 	.byte	0x04, 0x2f
        /*00aa*/ 	.short	(.L_40 - .L_39)
	.align		4
.L_39:
        /*00ac*/ 	.word	index@(_ZN7cutlass13device_kernelIN5flash11enable_sm90INS1_16FlashAttnFwdSm90INS1_25CollectiveMainloopFwdSm90ILi2EN4cute5tupleIJNS5_1CILi1EEES8_S8_EEENS6_IJNS7_ILi128EEENS7_ILi160EEENS7_ILi192EEEEEELi128ENS_12float_e4m3_tEfNS_4arch4Sm90ELb0ELb0ELb1ELb1ELb0ELb0ELb0ELb1ELb1ELb1ELb0ELb0EEENS1_21CollectiveEpilogueFwdINS6_IJSA_SA_SB_EEES9_NS_10bfloat16_tESG_Li256ELb1ELb1ELb0ELb1EEENS1_36VarlenDynamicPersistentTileSchedulerILi128ELi160ELi256ELi128ELb0ELb1ELb1ELb0ELb1ELb1EEEEEEEEEvNT_6ParamsE)
        /*00b0*/ 	.word	0x00000004


	//----- nvinfo : EIATTR_FRAME_SIZE
	.align		4
.L_40:
        /*00b4*/ 	.byte	0x04, 0x11
        /*00b6*/ 	.short	(.L_42 - .L_41)
	.align		4
.L_41:
        /*00b8*/ 	.word	index@(_ZN7cutlass13device_kernelIN5flash11enable_sm90INS1_16FlashAttnFwdSm90INS1_25CollectiveMainloopFwdSm90ILi2EN4cute5tupleIJNS5_1CILi1EEES8_S8_EEENS6_IJNS7_ILi128EEENS7_ILi160EEENS7_ILi192EEEEEELi128ENS_12float_e4m3_tEfNS_4arch4Sm90ELb0ELb0ELb1ELb1ELb0ELb0ELb0ELb1ELb1ELb1ELb0ELb0EEENS1_21CollectiveEpilogueFwdINS6_IJSA_SA_SB_EEES9_NS_10bfloat16_tESG_Li256ELb1ELb1ELb0ELb1EEENS1_36VarlenDynamicPersistentTileSchedulerILi128ELi160ELi256ELi128ELb0ELb1ELb1ELb0ELb1ELb1EEEEEEEEEvNT_6ParamsE)
        /*00bc*/ 	.word	0x00000000


	//----- nvinfo : EIATTR_REGCOUNT
	.align		4
.L_42:
        /*00c0*/ 	.byte	0x04, 0x2f
        /*00c2*/ 	.short	(.L_44 - .L_43)
	.align		4
.L_43:
        /*00c4*/ 	.word	index@(_ZN7cutlass13device_kernelIN5flash11enable_sm90INS1_16FlashAttnFwdSm90INS1_25CollectiveMainloopFwdSm90ILi2EN4cute5tupleIJNS5_1CILi2EEENS7_ILi1EEES9_EEENS6_IJNS7_ILi128EEENS7_ILi160EEENS7_ILi192EEEEEELi128ENS_12float_e4m3_tEfNS_4arch4Sm90ELb0ELb0ELb1ELb0ELb0ELb0ELb0ELb1ELb1ELb1ELb0ELb0EEENS1_21CollectiveEpilogueFwdINS6_IJSB_SB_SC_EEESA_NS_10bfloat16_tESH_Li256ELb0ELb1ELb0ELb1EEENS1_29StaticPersistentTileSchedulerILb0EEEEEEEEEvNT_6ParamsE)
        /*00c8*/ 	.word	0x00000004


	//----- nvinfo : EIATTR_FRAME_SIZE
	.align		4
.L_44:
        /*00cc*/ 	.byte	0x04, 0x11
        /*00ce*/ 	.short	(.L_46 - .L_45)
	.align		4
.L_45:
        /*00d0*/ 	.word	index@(_ZN7cutlass13device_kernelIN5flash11enable_sm90INS1_16FlashAttnFwdSm90INS1_25CollectiveMainloopFwdSm90ILi2EN4cute5tupleIJNS5_1CILi2EEENS7_ILi1EEES9_EEENS6_IJNS7_ILi128EEENS7_ILi160EEENS7_ILi192EEEEEELi128ENS_12float_e4m3_tEfNS_4arch4Sm90ELb0ELb0ELb1ELb0ELb0ELb0ELb0ELb1ELb1ELb1ELb0ELb0EEENS1_21CollectiveEpilogueFwdINS6_IJSB_SB_SC_EEESA_NS_10bfloat16_tESH_Li256ELb0ELb1ELb0ELb1EEENS1_29StaticPersistentTileSchedulerILb0EEEEEEEEEvNT_6ParamsE)
        /*00d4*/ 	.word	0x00000000


	//----- nvinfo : EIATTR_REGCOUNT
	.align		4
.L_46:
        /*00d8*/ 	.byte	0x04, 0x2f
        /*00da*/ 	.short	(.L_48 - .L_47)
	.align		4
.L_47:
        /*00dc*/ 	.word	index@(_ZN7cutlass13device_kernelIN5flash11enable_sm90INS1_16FlashAttnFwdSm90INS1_25CollectiveMainloopFwdSm90ILi2EN4cute5tupleIJNS5_1CILi1EEES8_S8_EEENS6_IJNS7_ILi128EEENS7_ILi160EEENS7_ILi192EEEEEELi128ENS_12float_e4m3_tEfNS_4arch4Sm90ELb0ELb0ELb1ELb0ELb0ELb0ELb0ELb1ELb1ELb1ELb0ELb0EEENS1_21CollectiveEpilogueFwdINS6_IJSA_SA_SB_EEES9_NS_10bfloat16_tESG_Li256ELb0ELb1ELb0ELb1EEENS1_29StaticPersistentTileSchedulerILb0EEEEEEEEEvNT_6ParamsE)
        /*00e0*/ 	.word	0x00000004


	//----- nvinfo : EIATTR_FRAME_SIZE
	.align		4
.L_48:
        /*00e4*/ 	.byte	0x04, 0x11
        /*00e6*/ 	.short	(.L_50 - .L_49)
	.align		4
.L_49:
        /*00e8*/ 	.word	index@(_ZN7cutlass13device_kernelIN5flash11enable_sm90INS1_16FlashAttnFwdSm90INS1_25CollectiveMainloopFwdSm90ILi2EN4cute5tupleIJNS5_1CILi1EEES8_S8_EEENS6_IJNS7_ILi128EEENS7_ILi160EEENS7_ILi192EEEEEELi128ENS_12float_e4m3_tEfNS_4arch4Sm90ELb0ELb0ELb1ELb0ELb0ELb0ELb0ELb1ELb1ELb1ELb0ELb0EEENS1_21CollectiveEpilogueFwdINS6_IJSA_SA_SB_EEES9_NS_10bfloat16_tESG_Li256ELb0ELb1ELb0ELb1EEENS1_29StaticPersistentTileSchedulerILb0EEEEEEEEEvNT_6ParamsE)
        /*00ec*/ 	.word	0x00000000


	//----- nvinfo : EIATTR_MIN_STACK_SIZE
	.align		4
.L_50:
        /*00f0*/ 	.byte	0x04, 0x12
        /*00f2*/ 	.short	(.L_52 - .L_51)
	.align		4
.L_51:
        /*00f4*/ 	.word	index@(_ZN7cutlass13device_kernelIN5flash11enable_sm90INS1_16FlashAttnFwdSm90INS1_25CollectiveMainloopFwdSm90ILi2EN4cute5tupleIJNS5_1CILi1EEES8_S8_EEENS6_IJNS7_ILi128EEENS7_ILi160EEENS7_ILi192EEEEEELi128ENS_12float_e4m3_tEfNS_4arch4Sm90ELb0ELb0ELb1ELb0ELb0ELb0ELb0ELb1ELb1ELb1ELb0ELb0EEENS1_21CollectiveEpilogueFwdINS6_IJSA_SA_SB_EEES9_NS_10bfloat16_tESG_Li256ELb0ELb1ELb0ELb1EEENS1_29StaticPersistentTileSchedulerILb0EEEEEEEEEvNT_6ParamsE)
        /*00f8*/ 	.word	0x00000000


	//----- nvinfo : EIATTR_MIN_STACK_SIZE
	.align		4
.L_52:
        /*00fc*/ 	.byte	0x04, 0x12
        /*00fe*/ 	.short	(.L_54 - .L_53)
	.align		4
.L_53:
        /*0100*/ 	.word	index@(_ZN7cutlass13device_kernelIN5flash11enable_sm90INS1_16FlashAttnFwdSm90INS1_25CollectiveMainloopFwdSm90ILi2EN4cute5tupleIJNS5_1CILi2EEENS7_ILi1EEES9_EEENS6_IJNS7_ILi128EEENS7_ILi160EEENS7_ILi192EEEEEELi128ENS_12float_e4m3_tEfNS_4arch4Sm90ELb0ELb0ELb1ELb0ELb0ELb0ELb0ELb1ELb1ELb1ELb0ELb0EEENS1_21CollectiveEpilogueFwdINS6_IJSB_SB_SC_EEESA_NS_10bfloat16_tESH_Li256ELb0ELb1ELb0ELb1EEENS1_29StaticPersistentTileSchedulerILb0EEEEEEEEEvNT_6ParamsE)
        /*0104*/ 	.word	0x00000000


	//----- nvinfo : EIATTR_MIN_STACK_SIZE
	.align		4
.L_54:
        /*0108*/ 	.byte	0x04, 0x12
        /*010a*/ 	.short	(.L_56 - .L_55)
	.align		4
.L_55:
        /*010c*/ 	.word	index@(_ZN7cutlass13device_kernelIN5flash11enable_sm90INS1_16FlashAttnFwdSm90INS1_25CollectiveMainloopFwdSm90ILi2EN4cute5tupleIJNS5_1CILi1EEES8_S8_EEENS6_IJNS7_ILi128EEENS7_ILi160EEENS7_ILi192EEEEEELi128ENS_12float_e4m3_tEfNS_4arch4Sm90ELb0ELb0ELb1ELb1ELb0ELb0ELb0ELb1ELb1ELb1ELb0ELb0EEENS1_21CollectiveEpilogueFwdINS6_IJSA_SA_SB_EEES9_NS_10bfloat16_tESG_Li256ELb1ELb1ELb0ELb1EEENS1_36VarlenDynamicPersistentTileSchedulerILi128ELi160ELi256ELi128ELb0ELb1ELb1ELb0ELb1ELb1EEEEEEEEEvNT_6ParamsE)
        /*0110*/ 	.word	0x00000000


	//----- nvinfo : EIATTR_MIN_STACK_SIZE
	.align		4
.L_56:
        /*0114*/ 	.byte	0x04, 0x12
        /*0116*/ 	.short	(.L_58 - .L_57)
	.align		4
.L_57:
        /*0118*/ 	.word	index@(_ZN7cutlass13device_kernelIN5flash11enable_sm90INS1_16FlashAttnFwdSm90INS1_25CollectiveMainloopFwdSm90ILi2EN4cute5tupleIJNS5_1CILi1EEES8_S8_EEENS6_IJNS7_ILi128EEENS7_ILi160EEENS7_ILi192EEEEEELi128ENS_12float_e4m3_tEfNS_4arch4Sm90ELb0ELb0ELb1ELb1ELb0ELb1ELb0ELb1ELb1ELb1ELb0ELb0EEENS1_21CollectiveEpilogueFwdINS6_IJSA_SA_SB_EEES9_NS_10bfloat16_tESG_Li256ELb1ELb1ELb0ELb1EEENS1_36VarlenDynamicPersistentTileSchedulerILi128ELi160ELi256ELi128ELb0ELb1ELb1ELb0ELb1ELb1EEEEEEEEEvNT_6ParamsE)
        /*011c*/ 	.word	0x00000000


	//----- nvinfo : EIATTR_MIN_STACK_SIZE
	.align		4
.L_58:
        /*0120*/ 	.byte	0x04, 0x12
        /*0122*/ 	.short	(.L_60 - .L_59)
	.align		4
.L_59:
        /*0124*/ 	.word	index@(_ZN7cutlass13device_kernelIN5flash11enable_sm90INS1_16FlashAttnFwdSm90INS1_25CollectiveMainloopFwdSm90ILi2EN4cute5tupleIJNS5_1CILi1EEES8_S8_EEENS6_IJNS7_ILi128EEESA_NS7_ILi192EEEEEELi128ENS_12float_e4m3_tEfNS_4arch4Sm90ELb0ELb1ELb1ELb0ELb0ELb0ELb0ELb1ELb1ELb1ELb0ELb0EEENS1_21CollectiveEpilogueFwdINS6_IJSA_SA_SA_EEES9_NS_10bfloat16_tESF_Li256ELb0ELb1ELb0ELb1EEENS1_30DynamicPersistentTileSchedulerILi256ELi128ELb0ELb1ELb1EEEEEEEEEvNT_6ParamsE)
        /*0128*/ 	.word	0x00000000


	//----- nvinfo : EIATTR_MIN_STACK_SIZE
	.align		4
.L_60:
        /*012c*/ 	.byte	0x04, 0x12
        /*012e*/ 	.short	(.L_62 - .L_61)
	.align		4
.L_61:
        /*0130*/ 	.word	index@(_ZN7cutlass13device_kernelIN5flash11enable_sm90INS1_16FlashAttnFwdSm90INS1_25CollectiveMainloopFwdSm90ILi2EN4cute5tupleIJNS5_1CILi1EEES8_S8_EEENS6_IJNS7_ILi128EEESA_NS7_ILi192EEEEEELi128ENS_12float_e4m3_tEfNS_4arch4Sm90ELb0ELb1ELb1ELb1ELb0ELb0ELb0ELb1ELb1ELb1ELb0ELb0EEENS1_21CollectiveEpilogueFwdINS6_IJSA_SA_SA_EEES9_NS_10bfloat16_tESF_Li256ELb1ELb1ELb0ELb1EEENS1_36VarlenDynamicPersistentTileSchedulerILi128ELi128ELi256ELi128ELb0ELb1ELb1ELb1ELb0ELb1EEEEEEEEEvNT_6ParamsE)
        /*0134*/ 	.word	0x00000000


	//----- nvinfo : EIATTR_MIN_STACK_SIZE
	.align		4
.L_62:
        /*0138*/ 	.byte	0x04, 0x12
        /*013a*/ 	.short	(.L_64 - .L_63)
	.align		4
.L_63:
        /*013c*/ 	.word	index@(_ZN7cutlass13device_kernelIN5flash11enable_sm90INS1_16FlashAttnFwdSm90INS1_25CollectiveMainloopFwdSm90ILi2EN4cute5tupleIJNS5_1CILi1EEES8_S8_EEENS6_IJNS7_ILi128EEESA_NS7_ILi192EEEEEELi128ENS_12float_e4m3_tEfNS_4arch4Sm90ELb0ELb1ELb1ELb1ELb0ELb1ELb0ELb1ELb1ELb1ELb0ELb0EEENS1_21CollectiveEpilogueFwdINS6_IJSA_SA_SA_EEES9_NS_10bfloat16_tESF_Li256ELb1ELb1ELb0ELb1EEENS1_36VarlenDynamicPersistentTileSchedulerILi128ELi128ELi256ELi128ELb0ELb1ELb1ELb1ELb0ELb1EEEEEEEEEvNT_6ParamsE)
        /*0140*/ 	.word	0x00000000


	//----- nvinfo : EIATTR_MIN_STACK_SIZE
	.align		4
.L_64:
        /*0144*/ 	.byte	0x04, 0x12
        /*0146*/ 	.short	(.L_66 - .L_65)
	.align		4
.L_65:
        /*0148*/ 	.word	index@(_ZN7cutlass13device_kernelIN5flash11enable_sm90INS1_16FlashAttnFwdSm90INS1_25CollectiveMainloopFwdSm90ILi2EN4cute5tupleIJNS5_1CILi1EEES8_S8_EEENS6_IJNS7_ILi128EEENS7_ILi160EEENS7_ILi192EEEEEELi128ENS_12float_e4m3_tEfNS_4arch4Sm90ELb1ELb0ELb1ELb0ELb0ELb0ELb0ELb1ELb1ELb1ELb0ELb0EEENS1_21CollectiveEpilogueFwdINS6_IJSA_SA_SB_EEES9_NS_10bfloat16_tESG_Li256ELb0ELb1ELb0ELb1EEENS1_30DynamicPersistentTileSchedulerILi256ELi128ELb0ELb1ELb1EEEEEEEEEvNT_6ParamsE)
        /*014c*/ 	.word	0x00000000


	//----- nvinfo : EIATTR_MIN_STACK_SIZE
	.align		4
.L_66:
        /*0150*/ 	.byte	0x04, 0x12
        /*0152*/ 	.short	(.L_68 - .L_67)
	.align		4
.L_67:
        /*0154*/ 	.word	index@(_ZN7cutlass13device_kernelIN5flash11enable_sm90INS1_16FlashAttnFwdSm90INS1_25CollectiveMainloopFwdSm90ILi2EN4cute5tupleIJNS5_1CILi1EEES8_S8_EEENS6_IJNS7_ILi128EEENS7_ILi160EEENS7_ILi192EEEEEELi128ENS_12float_e4m3_tEfNS_4arch4Sm90ELb1ELb0ELb1ELb1ELb0ELb0ELb0ELb1ELb1ELb1ELb0ELb0EEENS1_21CollectiveEpilogueFwdINS6_IJSA_SA_SB_EEES9_NS_10bfloat16_tESG_Li256ELb1ELb1ELb0ELb1EEENS1_36VarlenDynamicPersistentTileSchedulerILi128ELi160ELi256ELi128ELb0ELb1ELb1ELb1ELb1ELb1EEEEEEEEEvNT_6ParamsE)
        /*0158*/ 	.word	0x00000000


	//----- nvinfo : EIATTR_MIN_STACK_SIZE
	.align		4
.L_68:
        /*015c*/ 	.byte	0x04, 0x12
        /*015e*/ 	.short	(.L_70 - .L_69)
	.align		4
.L_69:
        /*0160*/ 	.word	index@(_ZN7cutlass13device_kernelIN5flash11enable_sm90INS1_16FlashAttnFwdSm90INS1_25CollectiveMainloopFwdSm90ILi2EN4cute5tupleIJNS5_1CILi1EEES8_S8_EEENS6_IJNS7_ILi128EEENS7_ILi160EEENS7_ILi192EEEEEELi128ENS_12float_e4m3_tEfNS_4arch4Sm90ELb1ELb0ELb1ELb1ELb0ELb1ELb0ELb1ELb1ELb1ELb0ELb0EEENS1_21CollectiveEpilogueFwdINS6_IJSA_SA_SB_EEES9_NS_10bfloat16_tESG_Li256ELb1ELb1ELb0ELb1EEENS1_36VarlenDynamicPersistentTileSchedulerILi128ELi160ELi256ELi128ELb0ELb1ELb1ELb1ELb1ELb1EEEEEEEEEvNT_6ParamsE)
        /*0164*/ 	.word	0x00000000
.L_70:


//--------------------- .nv.compat                --------------------------
	.section	.nv.compat,"",@"SHT_CUDA_COMPAT_INFO"
	.align	4
        /*0000*/ 	.byte	0x02, 0x09, 0x01, 0x00, 0x02, 0x02, 0x01, 0x00, 0x02, 0x05, 0x05, 0x00, 0x03, 0x07, 0x01, 0x01
        /*0010*/ 	.byte	0x02, 0x03, 0x00, 0x00, 0x02, 0x06, 0x01, 0x00, 0x04, 0x0b, 0x08, 0x00, 0x00, 0x00, 0x00, 0x00
        /*0020*/ 	.byte	0x00, 0x00, 0x00, 0x00


//--------------------- .nv.info._ZN7cutlass13device_kernelIN5flash11enable_sm90INS1_16FlashAttnFwdSm90INS1_25CollectiveMainloopFwdSm90ILi2EN4cute5tupleIJNS5_1CILi1EEES8_S8_EEENS6_IJNS7_ILi128EEENS7_ILi160EEENS7_ILi192EEEEEELi128ENS_12float_e4m3_tEfNS_4arch4Sm90ELb0ELb0ELb1ELb0ELb0ELb0ELb0ELb1ELb1ELb1ELb0ELb0EEENS1_21CollectiveEpilogueFwdINS6_IJSA_SA_SB_EEES9_NS_10bfloat16_tESG_Li256ELb0ELb1ELb0ELb1EEENS1_29StaticPersistentTileSchedulerILb0EEEEEEEEEvNT_6ParamsE --------------------------
	.section	.nv.info._ZN7cutlass13device_kernelIN5flash11enable_sm90INS1_16FlashAttnFwdSm90INS1_25CollectiveMainloopFwdSm90ILi2EN4cute5tupleIJNS5_1CILi1EEES8_S8_EEENS6_IJNS7_ILi128EEENS7_ILi160EEENS7_ILi192EEEEEELi128ENS_12float_e4m3_tEfNS_4arch4Sm90ELb0ELb0ELb1ELb0ELb0ELb0ELb0ELb1ELb1ELb1ELb0ELb0EEENS1_21CollectiveEpilogueFwdINS6_IJSA_SA_SB_EEES9_NS_10bfloat16_tESG_Li256ELb0ELb1ELb0ELb1EEENS1_29StaticPersistentTileSchedulerILb0EEEEEEEEEvNT_6ParamsE,"",@"SHT_CUDA_INFO"
	.sectionflags	@""
	.align	4


	//----- nvinfo : EIATTR_CUDA_API_VERSION
	.align		4
        /*0000*/ 	.byte	0x04, 0x37
        /*0002*/ 	.short	(.L_72 - .L_71)
.L_71:
        /*0004*/ 	.word	0x00000082


	//----- nvinfo : EIATTR_KPARAM_INFO
	.align		4
.L_72:
        /*0008*/ 	.byte	0x04, 0x17
        /*000a*/ 	.short	(.L_74 - .L_73)
.L_73:
        /*000c*/ 	.word	0x00000000
        /*0010*/ 	.short	0x0000
        /*0012*/ 	.short	0x0000
        /*0014*/ 	.byte	0x00, 0xf0, 0x01, 0x28


	//----- nvinfo : EIATTR_SPARSE_MMA_MASK
	.align		4
.L_74:
        /*0018*/ 	.byte	0x03, 0x50
        /*001a*/ 	.short	0x0000


	//----- nvinfo : EIATTR_MAXREG_COUNT
	.align		4
        /*001c*/ 	.byte	0x03, 0x1b
        /*001e*/ 	.short	0x00a8


	//----- nvinfo : EIATTR_MERCURY_ISA_VERSION
	.align		4
        /*0020*/ 	.byte	0x03, 0x5f
        /*0022*/ 	.short	0x0101


	//----- nvinfo : EIATTR_VRC_CTA_INIT_COUNT
	.align		4
        /*0024*/ 	.byte	0x02, 0x4a
	.zero		1
	.zero		1


	//----- nvinfo : EIATTR_EXIT_INSTR_OFFSETS
	.align		4
        /*0028*/ 	.byte	0x04, 0x1c
        /*002a*/ 	.short	(.L_76 - .L_75)


	//   ....[0]....
.L_75:
        /*002c*/ 	.word	0x00000010


	//----- nvinfo : EIATTR_MAX_THREADS
	.align		4
.L_76:
        /*0030*/ 	.byte	0x04, 0x05
        /*0032*/ 	.short	(.L_78 - .L_77)
.L_77:
        /*0034*/ 	.word	0x00000180
        /*0038*/ 	.word	0x00000001
        /*003c*/ 	.word	0x00000001


	//----- nvinfo : EIATTR_CBANK_PARAM_SIZE
	.align		4
.L_78:
        /*0040*/ 	.byte	0x03, 0x19
        /*0042*/ 	.short	0x0a00


	//----- nvinfo : EIATTR_PARAM_CBANK
	.align		4
        /*0044*/ 	.byte	0x04, 0x0a
        /*0046*/ 	.short	(.L_80 - .L_79)
	.align		4
.L_79:
        /*0048*/ 	.word	index@(.nv.constant0._ZN7cutlass13device_kernelIN5flash11enable_sm90INS1_16FlashAttnFwdSm90INS1_25CollectiveMainloopFwdSm90ILi2EN4cute5tupleIJNS5_1CILi1EEES8_S8_EEENS6_IJNS7_ILi128EEENS7_ILi160EEENS7_ILi192EEEEEELi128ENS_12float_e4m3_tEfNS_4arch4Sm90ELb0ELb0ELb1ELb0ELb0ELb0ELb0ELb1ELb1ELb1ELb0ELb0EEENS1_21CollectiveEpilogueFwdINS6_IJSA_SA_SB_EEES9_NS_10bfloat16_tESG_Li256ELb0ELb1ELb0ELb1EEENS1_29StaticPersistentTileSchedulerILb0EEEEEEEEEvNT_6ParamsE)
        /*004c*/ 	.short	0x0380
        /*004e*/ 	.short	0x0a00


	//----- nvinfo : EIATTR_SW_WAR
	.align		4
.L_80:
        /*0050*/ 	.byte	0x04, 0x36
        /*0052*/ 	.short	(.L_82 - .L_81)
.L_81:
        /*0054*/ 	.word	0x00000008
.L_82:


//--------------------- .nv.info._ZN7cutlass13device_kernelIN5flash11enable_sm90INS1_16FlashAttnFwdSm90INS1_25CollectiveMainloopFwdSm90ILi2EN4cute5tupleIJNS5_1CILi2EEENS7_ILi1EEES9_EEENS6_IJNS7_ILi128EEENS7_ILi160EEENS7_ILi192EEEEEELi128ENS_12float_e4m3_tEfNS_4arch4Sm90ELb0ELb0ELb1ELb0ELb0ELb0ELb0ELb1ELb1ELb1ELb0ELb0EEENS1_21CollectiveEpilogueFwdINS6_IJSB_SB_SC_EEESA_NS_10bfloat16_tESH_Li256ELb0ELb1ELb0ELb1EEENS1_29StaticPersistentTileSchedulerILb0EEEEEEEEEvNT_6ParamsE --------------------------
	.section	.nv.info._ZN7cutlass13device_kernelIN5flash11enable_sm90INS1_16FlashAttnFwdSm90INS1_25CollectiveMainloopFwdSm90ILi2EN4cute5tupleIJNS5_1CILi2EEENS7_ILi1EEES9_EEENS6_IJNS7_ILi128EEENS7_ILi160EEENS7_ILi192EEEEEELi128ENS_12float_e4m3_tEfNS_4arch4Sm90ELb0ELb0ELb1ELb0ELb0ELb0ELb0ELb1ELb1ELb1ELb0ELb0EEENS1_21CollectiveEpilogueFwdINS6_IJSB_SB_SC_EEESA_NS_10bfloat16_tESH_Li256ELb0ELb1ELb0ELb1EEENS1_29StaticPersistentTileSchedulerILb0EEEEEEEEEvNT_6ParamsE,"",@"SHT_CUDA_INFO"
	.sectionflags	@""
	.align	4


	//----- nvinfo : EIATTR_CUDA_API_VERSION
	.align		4
        /*0000*/ 	.byte	0x04, 0x37
        /*0002*/ 	.short	(.L_84 - .L_83)
.L_83:
        /*0004*/ 	.word	0x00000082


	//----- nvinfo : EIATTR_KPARAM_INFO
	.align		4
.L_84:
        /*0008*/ 	.byte	0x04, 0x17
        /*000a*/ 	.short	(.L_86 - .L_85)
.L_85:
        /*000c*/ 	.word	0x00000000
        /*0010*/ 	.short	0x0000
        /*0012*/ 	.short	0x0000
        /*0014*/ 	.byte	0x00, 0xf0, 0x01, 0x28


	//----- nvinfo : EIATTR_SPARSE_MMA_MASK
	.align		4
.L_86:
        /*0018*/ 	.byte	0x03, 0x50
        /*001a*/ 	.short	0x0000


	//----- nvinfo : EIATTR_MAXREG_COUNT
	.align		4
        /*001c*/ 	.byte	0x03, 0x1b
        /*001e*/ 	.short	0x00a8


	//----- nvinfo : EIATTR_MERCURY_ISA_VERSION
	.align		4
        /*0020*/ 	.byte	0x03, 0x5f
        /*0022*/ 	.short	0x0101


	//----- nvinfo : EIATTR_VRC_CTA_INIT_COUNT
	.align		4
        /*0024*/ 	.byte	0x02, 0x4a
	.zero		1
	.zero		1


	//----- nvinfo : EIATTR_EXIT_INSTR_OFFSETS
	.align		4
        /*0028*/ 	.byte	0x04, 0x1c
        /*002a*/ 	.short	(.L_88 - .L_87)


	//   ....[0]....
.L_87:
        /*002c*/ 	.word	0x00000010


	//----- nvinfo : EIATTR_MAX_THREADS
	.align		4
.L_88:
        /*0030*/ 	.byte	0x04, 0x05
        /*0032*/ 	.short	(.L_90 - .L_89)
.L_89:
        /*0034*/ 	.word	0x00000180
        /*0038*/ 	.word	0x00000001
        /*003c*/ 	.word	0x00000001


	//----- nvinfo : EIATTR_CBANK_PARAM_SIZE
	.align		4
.L_90:
        /*0040*/ 	.byte	0x03, 0x19
        /*0042*/ 	.short	0x0a00


	//----- nvinfo : EIATTR_PARAM_CBANK
	.align		4
        /*0044*/ 	.byte	0x04, 0x0a
        /*0046*/ 	.short	(.L_92 - .L_91)
	.align		4
.L_91:
        /*0048*/ 	.word	index@(.nv.constant0._ZN7cutlass13device_kernelIN5flash11enable_sm90INS1_16FlashAttnFwdSm90INS1_25CollectiveMainloopFwdSm90ILi2EN4cute5tupleIJNS5_1CILi2EEENS7_ILi1EEES9_EEENS6_IJNS7_ILi128EEENS7_ILi160EEENS7_ILi192EEEEEELi128ENS_12float_e4m3_tEfNS_4arch4Sm90ELb0ELb0ELb1ELb0ELb0ELb0ELb0ELb1ELb1ELb1ELb0ELb0EEENS1_21CollectiveEpilogueFwdINS6_IJSB_SB_SC_EEESA_NS_10bfloat16_tESH_Li256ELb0ELb1ELb0ELb1EEENS1_29StaticPersistentTileSchedulerILb0EEEEEEEEEvNT_6ParamsE)
        /*004c*/ 	.short	0x0380
        /*004e*/ 	.short	0x0a00


	//----- nvinfo : EIATTR_SW_WAR
	.align		4
.L_92:
        /*0050*/ 	.byte	0x04, 0x36
        /*0052*/ 	.short	(.L_94 - .L_93)
.L_93:
        /*0054*/ 	.word	0x00000008
.L_94:


//--------------------- .nv.info._ZN7cutlass13device_kernelIN5flash11enable_sm90INS1_16FlashAttnFwdSm90INS1_25CollectiveMainloopFwdSm90ILi2EN4cute5tupleIJNS5_1CILi1EEES8_S8_EEENS6_IJNS7_ILi128EEENS7_ILi160EEENS7_ILi192EEEEEELi128ENS_12float_e4m3_tEfNS_4arch4Sm90ELb0ELb0ELb1ELb1ELb0ELb0ELb0ELb1ELb1ELb1ELb0ELb0EEENS1_21CollectiveEpilogueFwdINS6_IJSA_SA_SB_EEES9_NS_10bfloat16_tESG_Li256ELb1ELb1ELb0ELb1EEENS1_36VarlenDynamicPersistentTileSchedulerILi128ELi160ELi256ELi128ELb0ELb1ELb1ELb0ELb1ELb1EEEEEEEEEvNT_6ParamsE --------------------------
	.section	.nv.info._ZN7cutlass13device_kernelIN5flash11enable_sm90INS1_16FlashAttnFwdSm90INS1_25CollectiveMainloopFwdSm90ILi2EN4cute5tupleIJNS5_1CILi1EEES8_S8_EEENS6_IJNS7_ILi128EEENS7_ILi160EEENS7_ILi192EEEEEELi128ENS_12float_e4m3_tEfNS_4arch4Sm90ELb0ELb0ELb1ELb1ELb0ELb0ELb0ELb1ELb1ELb1ELb0ELb0EEENS1_21CollectiveEpilogueFwdINS6_IJSA_SA_SB_EEES9_NS_10bfloat16_tESG_Li256ELb1ELb1ELb0ELb1EEENS1_36VarlenDynamicPersistentTileSchedulerILi128ELi160ELi256ELi128ELb0ELb1ELb1ELb0ELb1ELb1EEEEEEEEEvNT_6ParamsE,"",@"SHT_CUDA_INFO"
	.sectionflags	@""
	.align	4


	//----- nvinfo : EIATTR_CUDA_API_VERSION
	.align		4
        /*0000*/ 	.byte	0x04, 0x37
        /*0002*/ 	.short	(.L_96 - .L_95)
.L_95:
        /*0004*/ 	.word	0x00000082


	//----- nvinfo : EIATTR_KPARAM_INFO
	.align		4
.L_96:
        /*0008*/ 	.byte	0x04, 0x17
        /*000a*/ 	.short	(.L_98 - .L_97)
.L_97:
        /*000c*/ 	.word	0x00000000
        /*0010*/ 	.short	0x0000
        /*0012*/ 	.short	0x0000
        /*0014*/ 	.byte	0x00, 0xf0, 0x01, 0x2a


	//----- nvinfo : EIATTR_SPARSE_MMA_MASK
	.align		4
.L_98:
        /*0018*/ 	.byte	0x03, 0x50
        /*001a*/ 	.short	0x0000


	//----- nvinfo : EIATTR_MAXREG_COUNT
	.align		4
        /*001c*/ 	.byte	0x03, 0x1b
        /*001e*/ 	.short	0x00a8


	//----- nvinfo : EIATTR_MERCURY_ISA_VERSION
	.align		4
        /*0020*/ 	.byte	0x03, 0x5f
        /*0022*/ 	.short	0x0101


	//----- nvinfo : EIATTR_VRC_CTA_INIT_COUNT
	.align		4
        /*0024*/ 	.byte	0x02, 0x4a
	.zero		1
	.zero		1


	//----- nvinfo : EIATTR_EXIT_INSTR_OFFSETS
	.align		4
        /*0028*/ 	.byte	0x04, 0x1c
        /*002a*/ 	.short	(.L_100 - .L_99)


	//   ....[0]....
.L_99:
        /*002c*/ 	.word	0x00000010


	//----- nvinfo : EIATTR_MAX_THREADS
	.align		4
.L_100:
        /*0030*/ 	.byte	0x04, 0x05
        /*0032*/ 	.short	(.L_102 - .L_101)
.L_101:
        /*0034*/ 	.word	0x00000180
        /*0038*/ 	.word	0x00000001
        /*003c*/ 	.word	0x00000001


	//----- nvinfo : EIATTR_CBANK_PARAM_SIZE
	.align		4
.L_102:
        /*0040*/ 	.byte	0x03, 0x19
        /*0042*/ 	.short	0x0a80


	//----- nvinfo : EIATTR_PARAM_CBANK
	.align		4
        /*0044*/ 	.byte	0x04, 0x0a
        /*0046*/ 	.short	(.L_104 - .L_103)
	.align		4
.L_103:
        /*0048*/ 	.word	index@(.nv.constant0._ZN7cutlass13device_kernelIN5flash11enable_sm90INS1_16FlashAttnFwdSm90INS1_25CollectiveMainloopFwdSm90ILi2EN4cute5tupleIJNS5_1CILi1EEES8_S8_EEENS6_IJNS7_ILi128EEENS7_ILi160EEENS7_ILi192EEEEEELi128ENS_12float_e4m3_tEfNS_4arch4Sm90ELb0ELb0ELb1ELb1ELb0ELb0ELb0ELb1ELb1ELb1ELb0ELb0EEENS1_21CollectiveEpilogueFwdINS6_IJSA_SA_SB_EEES9_NS_10bfloat16_tESG_Li256ELb1ELb1ELb0ELb1EEENS1_36VarlenDynamicPersistentTileSchedulerILi128ELi160ELi256ELi128ELb0ELb1ELb1ELb0ELb1ELb1EEEEEEEEEvNT_6ParamsE)
        /*004c*/ 	.short	0x0380
        /*004e*/ 	.short	0x0a80


	//----- nvinfo : EIATTR_SW_WAR
	.align		4
.L_104:
        /*0050*/ 	.byte	0x04, 0x36
        /*0052*/ 	.short	(.L_106 - .L_105)
.L_105:
        /*0054*/ 	.word	0x00000008
.L_106:


//--------------------- .nv.info._ZN7cutlass13device_kernelIN5flash11enable_sm90INS1_16FlashAttnFwdSm90INS1_25CollectiveMainloopFwdSm90ILi2EN4cute5tupleIJNS5_1CILi1EEES8_S8_EEENS6_IJNS7_ILi128EEENS7_ILi160EEENS7_ILi192EEEEEELi128ENS_12float_e4m3_tEfNS_4arch4Sm90ELb0ELb0ELb1ELb1ELb0ELb1ELb0ELb1ELb1ELb1ELb0ELb0EEENS1_21CollectiveEpilogueFwdINS6_IJSA_SA_SB_EEES9_NS_10bfloat16_tESG_Li256ELb1ELb1ELb0ELb1EEENS1_36VarlenDynamicPersistentTileSchedulerILi128ELi160ELi256ELi128ELb0ELb1ELb1ELb0ELb1ELb1EEEEEEEEEvNT_6ParamsE --------------------------
	.section	.nv.info._ZN7cutlass13device_kernelIN5flash11enable_sm90INS1_16FlashAttnFwdSm90INS1_25CollectiveMainloopFwdSm90ILi2EN4cute5tupleIJNS5_1CILi1EEES8_S8_EEENS6_IJNS7_ILi128EEENS7_ILi160EEENS7_ILi192EEEEEELi128ENS_12float_e4m3_tEfNS_4arch4Sm90ELb0ELb0ELb1ELb1ELb0ELb1ELb0ELb1ELb1ELb1ELb0ELb0EEENS1_21CollectiveEpilogueFwdINS6_IJSA_SA_SB_EEES9_NS_10bfloat16_tESG_Li256ELb1ELb1ELb0ELb1EEENS1_36VarlenDynamicPersistentTileSchedulerILi128ELi160ELi256ELi128ELb0ELb1ELb1ELb0ELb1ELb1EEEEEEEEEvNT_6ParamsE,"",@"SHT_CUDA_INFO"
	.sectionflags	@""
	.align	4


	//----- nvinfo : EIATTR_CUDA_API_VERSION
	.align		4
        /*0000*/ 	.byte	0x04, 0x37
        /*0002*/ 	.short	(.L_108 - .L_107)
.L_107:
        /*0004*/ 	.word	0x00000082


	//----- nvinfo : EIATTR_KPARAM_INFO
	.align		4
.L_108:
        /*0008*/ 	.byte	0x04, 0x17
        /*000a*/ 	.short	(.L_110 - .L_109)
.L_109:
        /*000c*/ 	.word	0x00000000
        /*0010*/ 	.short	0x0000
        /*0012*/ 	.short	0x0000
        /*0014*/ 	.byte	0x00, 0xf0, 0x01, 0x2a


	//----- nvinfo : EIATTR_SPARSE_MMA_MASK
	.align		4
.L_110:
        /*0018*/ 	.byte	0x03, 0x50
        /*001a*/ 	.short	0x0000


	//----- nvinfo : EIATTR_MAXREG_COUNT
	.align		4
        /*001c*/ 	.byte	0x03, 0x1b
        /*001e*/ 	.short	0x00a8


	//----- nvinfo : EIATTR_MERCURY_ISA_VERSION
	.align		4
        /*0020*/ 	.byte	0x03, 0x5f
        /*0022*/ 	.short	0x0101


	//----- nvinfo : EIATTR_VRC_CTA_INIT_COUNT
	.align		4
        /*0024*/ 	.byte	0x02, 0x4a
	.zero		1
	.zero		1


	//----- nvinfo : EIATTR_EXIT_INSTR_OFFSETS
	.align		4
        /*0028*/ 	.byte	0x04, 0x1c
        /*002a*/ 	.short	(.L_112 - .L_111)


	//   ....[0]....
.L_111:
        /*002c*/ 	.word	0x00000010


	//----- nvinfo : EIATTR_MAX_THREADS
	.align		4
.L_112:
        /*0030*/ 	.byte	0x04, 0x05
        /*0032*/ 	.short	(.L_114 - .L_113)
.L_113:
        /*0034*/ 	.word	0x00000180
        /*0038*/ 	.word	0x00000001
        /*003c*/ 	.word	0x00000001


	//----- nvinfo : EIATTR_CBANK_PARAM_SIZE
	.align		4
.L_114:
        /*0040*/ 	.byte	0x03, 0x19
        /*0042*/ 	.short	0x0a80


	//----- nvinfo : EIATTR_PARAM_CBANK
	.align		4
        /*0044*/ 	.byte	0x04, 0x0a
        /*0046*/ 	.short	(.L_116 - .L_115)
	.align		4
.L_115:
        /*0048*/ 	.word	index@(.nv.constant0._ZN7cutlass13device_kernelIN5flash11enable_sm90INS1_16FlashAttnFwdSm90INS1_25CollectiveMainloopFwdSm90ILi2EN4cute5tupleIJNS5_1CILi1EEES8_S8_EEENS6_IJNS7_ILi128EEENS7_ILi160EEENS7_ILi192EEEEEELi128ENS_12float_e4m3_tEfNS_4arch4Sm90ELb0ELb0ELb1ELb1ELb0ELb1ELb0ELb1ELb1ELb1ELb0ELb0EEENS1_21CollectiveEpilogueFwdINS6_IJSA_SA_SB_EEES9_NS_10bfloat16_tESG_Li256ELb1ELb1ELb0ELb1EEENS1_36VarlenDynamicPersistentTileSchedulerILi128ELi160ELi256ELi128ELb0ELb1ELb1ELb0ELb1ELb1EEEEEEEEEvNT_6ParamsE)
        /*004c*/ 	.short	0x0380
        /*004e*/ 	.short	0x0a80


	//----- nvinfo : EIATTR_SW_WAR
	.align		4
.L_116:
        /*0050*/ 	.byte	0x04, 0x36
        /*0052*/ 	.short	(.L_118 - .L_117)
.L_117:
        /*0054*/ 	.word	0x00000008
.L_118:


//--------------------- .nv.info._ZN7cutlass13device_kernelIN5flash11enable_sm90INS1_16FlashAttnFwdSm90INS1_25CollectiveMainloopFwdSm90ILi2EN4cute5tupleIJNS5_1CILi1EEES8_S8_EEENS6_IJNS7_ILi128EEESA_NS7_ILi192EEEEEELi128ENS_12float_e4m3_tEfNS_4arch4Sm90ELb0ELb1ELb1ELb0ELb0ELb0ELb0ELb1ELb1ELb1ELb0ELb0EEENS1_21CollectiveEpilogueFwdINS6_IJSA_SA_SA_EEES9_NS_10bfloat16_tESF_Li256ELb0ELb1ELb0ELb1EEENS1_30DynamicPersistentTileSchedulerILi256ELi128ELb0ELb1ELb1EEEEEEEEEvNT_6ParamsE --------------------------
	.section	.nv.info._ZN7cutlass13device_kernelIN5flash11enable_sm90INS1_16FlashAttnFwdSm90INS1_25CollectiveMainloopFwdSm90ILi2EN4cute5tupleIJNS5_1CILi1EEES8_S8_EEENS6_IJNS7_ILi128EEESA_NS7_ILi192EEEEEELi128ENS_12float_e4m3_tEfNS_4arch4Sm90ELb0ELb1ELb1ELb0ELb0ELb0ELb0ELb1ELb1ELb1ELb0ELb0EEENS1_21CollectiveEpilogueFwdINS6_IJSA_SA_SA_EEES9_NS_10bfloat16_tESF_Li256ELb0ELb1ELb0ELb1EEENS1_30DynamicPersistentTileSchedulerILi256ELi128ELb0ELb1ELb1EEEEEEEEEvNT_6ParamsE,"",@"SHT_CUDA_INFO"
	.sectionflags	@""
	.align	4


	//----- nvinfo : EIATTR_CUDA_API_VERSION
	.align		4
        /*0000*/ 	.byte	0x04, 0x37
        /*0002*/ 	.short	(.L_120 - .L_119)
.L_119:
        /*0004*/ 	.word	0x00000082


	//----- nvinfo : EIATTR_KPARAM_INFO
	.align		4
.L_120:
        /*0008*/ 	.byte	0x04, 0x17
        /*000a*/ 	.short	(.L_122 - .L_121)
.L_121:
        /*000c*/ 	.word	0x00000000
        /*0010*/ 	.short	0x0000
        /*0012*/ 	.short	0x0000
        /*0014*/ 	.byte	0x00, 0xf0, 0x01, 0x2a


	//----- nvinfo : EIATTR_SPARSE_MMA_MASK
	.align		4
.L_122:
        /*0018*/ 	.byte	0x03, 0x50
        /*001a*/ 	.short	0x0000


	//----- nvinfo : EIATTR_MAXREG_COUNT
	.align		4
        /*001c*/ 	.byte	0x03, 0x1b
        /*001e*/ 	.short	0x00a8


	//----- nvinfo : EIATTR_MERCURY_ISA_VERSION
	.align		4
        /*0020*/ 	.byte	0x03, 0x5f
        /*0022*/ 	.short	0x0101


	//----- nvinfo : EIATTR_VRC_CTA_INIT_COUNT
	.align		4
        /*0024*/ 	.byte	0x02, 0x4a
	.zero		1
	.zero		1


	//----- nvinfo : EIATTR_EXIT_INSTR_OFFSETS
	.align		4
        /*0028*/ 	.byte	0x04, 0x1c
        /*002a*/ 	.short	(.L_124 - .L_123)


	//   ....[0]....
.L_123:
        /*002c*/ 	.word	0x00000010


	//----- nvinfo : EIATTR_MAX_THREADS
	.align		4
.L_124:
        /*0030*/ 	.byte	0x04, 0x05
        /*0032*/ 	.short	(.L_126 - .L_125)
.L_125:
        /*0034*/ 	.word	0x00000180
        /*0038*/ 	.word	0x00000001
        /*003c*/ 	.word	0x00000001


	//----- nvinfo : EIATTR_CBANK_PARAM_SIZE
	.align		4
.L_126:
        /*0040*/ 	.byte	0x03, 0x19
        /*0042*/ 	.short	0x0a80


	//----- nvinfo : EIATTR_PARAM_CBANK
	.align		4
        /*0044*/ 	.byte	0x04, 0x0a
        /*0046*/ 	.short	(.L_128 - .L_127)
	.align		4
.L_127:
        /*0048*/ 	.word	index@(.nv.constant0._ZN7cutlass13device_kernelIN5flash11enable_sm90INS1_16FlashAttnFwdSm90INS1_25CollectiveMainloopFwdSm90ILi2EN4cute5tupleIJNS5_1CILi1EEES8_S8_EEENS6_IJNS7_ILi128EEESA_NS7_ILi192EEEEEELi128ENS_12float_e4m3_tEfNS_4arch4Sm90ELb0ELb1ELb1ELb0ELb0ELb0ELb0ELb1ELb1ELb1ELb0ELb0EEENS1_21CollectiveEpilogueFwdINS6_IJSA_SA_SA_EEES9_NS_10bfloat16_tESF_Li256ELb0ELb1ELb0ELb1EEENS1_30DynamicPersistentTileSchedulerILi256ELi128ELb0ELb1ELb1EEEEEEEEEvNT_6ParamsE)
        /*004c*/ 	.short	0x0380
        /*004e*/ 	.short	0x0a80


	//----- nvinfo : EIATTR_SW_WAR
	.align		4
.L_128:
        /*0050*/ 	.byte	0x04, 0x36
        /*0052*/ 	.short	(.L_130 - .L_129)
.L_129:
        /*0054*/ 	.word	0x00000008
.L_130:


//--------------------- .nv.info._ZN7cutlass13device_kernelIN5flash11enable_sm90INS1_16FlashAttnFwdSm90INS1_25CollectiveMainloopFwdSm90ILi2EN4cute5tupleIJNS5_1CILi1EEES8_S8_EEENS6_IJNS7_ILi128EEESA_NS7_ILi192EEEEEELi128ENS_12float_e4m3_tEfNS_4arch4Sm90ELb0ELb1ELb1ELb1ELb0ELb0ELb0ELb1ELb1ELb1ELb0ELb0EEENS1_21CollectiveEpilogueFwdINS6_IJSA_SA_SA_EEES9_NS_10bfloat16_tESF_Li256ELb1ELb1ELb0ELb1EEENS1_36VarlenDynamicPersistentTileSchedulerILi128ELi128ELi256ELi128ELb0ELb1ELb1ELb1ELb0ELb1EEEEEEEEEvNT_6ParamsE --------------------------
	.section	.nv.info._ZN7cutlass13device_kernelIN5flash11enable_sm90INS1_16FlashAttnFwdSm90INS1_25CollectiveMainloopFwdSm90ILi2EN4cute5tupleIJNS5_1CILi1EEES8_S8_EEENS6_IJNS7_ILi128EEESA_NS7_ILi192EEEEEELi128ENS_12float_e4m3_tEfNS_4arch4Sm90ELb0ELb1ELb1ELb1ELb0ELb0ELb0ELb1ELb1ELb1ELb0ELb0EEENS1_21CollectiveEpilogueFwdINS6_IJSA_SA_SA_EEES9_NS_10bfloat16_tESF_Li256ELb1ELb1ELb0ELb1EEENS1_36VarlenDynamicPersistentTileSchedulerILi128ELi128ELi256ELi128ELb0ELb1ELb1ELb1ELb0ELb1EEEEEEEEEvNT_6ParamsE,"",@"SHT_CUDA_INFO"
	.sectionflags	@""
	.align	4


	//----- nvinfo : EIATTR_CUDA_API_VERSION
	.align		4
        /*0000*/ 	.byte	0x04, 0x37
        /*0002*/ 	.short	(.L_132 - .L_131)
.L_131:
        /*0004*/ 	.word	0x00000082


	//----- nvinfo : EIATTR_KPARAM_INFO
	.align		4
.L_132:
        /*0008*/ 	.byte	0x04, 0x17
        /*000a*/ 	.short	(.L_134 - .L_133)
.L_133:
        /*000c*/ 	.word	0x00000000
        /*0010*/ 	.short	0x0000
        /*0012*/ 	.short	0x0000
        /*0014*/ 	.byte	0x00, 0xf0, 0x01, 0x2a


	//----- nvinfo : EIATTR_SPARSE_MMA_MASK
	.align		4
.L_134:
        /*0018*/ 	.byte	0x03, 0x50
        /*001a*/ 	.short	0x0000


	//----- nvinfo : EIATTR_MAXREG_COUNT
	.align		4
        /*001c*/ 	.byte	0x03, 0x1b
        /*001e*/ 	.short	0x00a8


	//----- nvinfo : EIATTR_MERCURY_ISA_VERSION
	.align		4
        /*0020*/ 	.byte	0x03, 0x5f
        /*0022*/ 	.short	0x0101


	//----- nvinfo : EIATTR_VRC_CTA_INIT_COUNT
	.align		4
        /*0024*/ 	.byte	0x02, 0x4a
	.zero		1
	.zero		1


	//----- nvinfo : EIATTR_EXIT_INSTR_OFFSETS
	.align		4
        /*0028*/ 	.byte	0x04, 0x1c
        /*002a*/ 	.short	(.L_136 - .L_135)


	//   ....[0]....
.L_135:
        /*002c*/ 	.word	0x00000010


	//----- nvinfo : EIATTR_MAX_THREADS
	.align		4
.L_136:
        /*0030*/ 	.byte	0x04, 0x05
        /*0032*/ 	.short	(.L_138 - .L_137)
.L_137:
        /*0034*/ 	.word	0x00000180
        /*0038*/ 	.word	0x00000001
        /*003c*/ 	.word	0x00000001


	//----- nvinfo : EIATTR_CBANK_PARAM_SIZE
	.align		4
.L_138:
        /*0040*/ 	.byte	0x03, 0x19
        /*0042*/ 	.short	0x0a80


	//----- nvinfo : EIATTR_PARAM_CBANK
	.align		4
        /*0044*/ 	.byte	0x04, 0x0a
        /*0046*/ 	.short	(.L_140 - .L_139)
	.align		4
.L_139:
        /*0048*/ 	.word	index@(.nv.constant0._ZN7cutlass13device_kernelIN5flash11enable_sm90INS1_16FlashAttnFwdSm90INS1_25CollectiveMainloopFwdSm90ILi2EN4cute5tupleIJNS5_1CILi1EEES8_S8_EEENS6_IJNS7_ILi128EEESA_NS7_ILi192EEEEEELi128ENS_12float_e4m3_tEfNS_4arch4Sm90ELb0ELb1ELb1ELb1ELb0ELb0ELb0ELb1ELb1ELb1ELb0ELb0EEENS1_21CollectiveEpilogueFwdINS6_IJSA_SA_SA_EEES9_NS_10bfloat16_tESF_Li256ELb1ELb1ELb0ELb1EEENS1_36VarlenDynamicPersistentTileSchedulerILi128ELi128ELi256ELi128ELb0ELb1ELb1ELb1ELb0ELb1EEEEEEEEEvNT_6ParamsE)
        /*004c*/ 	.short	0x0380
        /*004e*/ 	.short	0x0a80


	//----- nvinfo : EIATTR_SW_WAR
	.align		4
.L_140:
        /*0050*/ 	.byte	0x04, 0x36
        /*0052*/ 	.short	(.L_142 - .L_141)
.L_141:
        /*0054*/ 	.word	0x00000008
.L_142:


//--------------------- .nv.info._ZN7cutlass13device_kernelIN5flash11enable_sm90INS1_16FlashAttnFwdSm90INS1_25CollectiveMainloopFwdSm90ILi2EN4cute5tupleIJNS5_1CILi1EEES8_S8_EEENS6_IJNS7_ILi128EEESA_NS7_ILi192EEEEEELi128ENS_12float_e4m3_tEfNS_4arch4Sm90ELb0ELb1ELb1ELb1ELb0ELb1ELb0ELb1ELb1ELb1ELb0ELb0EEENS1_21CollectiveEpilogueFwdINS6_IJSA_SA_SA_EEES9_NS_10bfloat16_tESF_Li256ELb1ELb1ELb0ELb1EEENS1_36VarlenDynamicPersistentTileSchedulerILi128ELi128ELi256ELi128ELb0ELb1ELb1ELb1ELb0ELb1EEEEEEEEEvNT_6ParamsE --------------------------
	.section	.nv.info._ZN7cutlass13device_kernelIN5flash11enable_sm90INS1_16FlashAttnFwdSm90INS1_25CollectiveMainloopFwdSm90ILi2EN4cute5tupleIJNS5_1CILi1EEES8_S8_EEENS6_IJNS7_ILi128EEESA_NS7_ILi192EEEEEELi128ENS_12float_e4m3_tEfNS_4arch4Sm90ELb0ELb1ELb1ELb1ELb0ELb1ELb0ELb1ELb1ELb1ELb0ELb0EEENS1_21CollectiveEpilogueFwdINS6_IJSA_SA_SA_EEES9_NS_10bfloat16_tESF_Li256ELb1ELb1ELb0ELb1EEENS1_36VarlenDynamicPersistentTileSchedulerILi128ELi128ELi256ELi128ELb0ELb1ELb1ELb1ELb0ELb1EEEEEEEEEvNT_6ParamsE,"",@"SHT_CUDA_INFO"
	.sectionflags	@""
	.align	4


	//----- nvinfo : EIATTR_CUDA_API_VERSION
	.align		4
        /*0000*/ 	.byte	0x04, 0x37
        /*0002*/ 	.short	(.L_144 - .L_143)
.L_143:
        /*0004*/ 	.word	0x00000082


	//----- nvinfo : EIATTR_KPARAM_INFO
	.align		4
.L_144:
        /*0008*/ 	.byte	0x04, 0x17
        /*000a*/ 	.short	(.L_146 - .L_145)
.L_145:
        /*000c*/ 	.word	0x00000000
        /*0010*/ 	.short	0x0000
        /*0012*/ 	.short	0x0000
        /*0014*/ 	.byte	0x00, 0xf0, 0x01, 0x2a


	//----- nvinfo : EIATTR_SPARSE_MMA_MASK
	.align		4
.L_146:
        /*0018*/ 	.byte	0x03, 0x50
        /*001a*/ 	.short	0x0000


	//----- nvinfo : EIATTR_MAXREG_COUNT
	.align		4
        /*001c*/ 	.byte	0x03, 0x1b
        /*001e*/ 	.short	0x00a8


	//----- nvinfo : EIATTR_MERCURY_ISA_VERSION
	.align		4
        /*0020*/ 	.byte	0x03, 0x5f
        /*0022*/ 	.short	0x0101


	//----- nvinfo : EIATTR_VRC_CTA_INIT_COUNT
	.align		4
        /*0024*/ 	.byte	0x02, 0x4a
	.zero		1
	.zero		1


	//----- nvinfo : EIATTR_EXIT_INSTR_OFFSETS
	.align		4
        /*0028*/ 	.byte	0x04, 0x1c
        /*002a*/ 	.short	(.L_148 - .L_147)


	//   ....[0]....
.L_147:
        /*002c*/ 	.word	0x00000010


	//----- nvinfo : EIATTR_MAX_THREADS
	.align		4
.L_148:
        /*0030*/ 	.byte	0x04, 0x05
        /*0032*/ 	.short	(.L_150 - .L_149)
.L_149:
        /*0034*/ 	.word	0x00000180
        /*0038*/ 	.word	0x00000001
        /*003c*/ 	.word	0x00000001


	//----- nvinfo : EIATTR_CBANK_PARAM_SIZE
	.align		4
.L_150:
        /*0040*/ 	.byte	0x03, 0x19
        /*0042*/ 	.short	0x0a80


	//----- nvinfo : EIATTR_PARAM_CBANK
	.align		4
        /*0044*/ 	.byte	0x04, 0x0a
        /*0046*/ 	.short	(.L_152 - .L_151)
	.align		4
.L_151:
        /*0048*/ 	.word	index@(.nv.constant0._ZN7cutlass13device_kernelIN5flash11enable_sm90INS1_16FlashAttnFwdSm90INS1_25CollectiveMainloopFwdSm90ILi2EN4cute5tupleIJNS5_1CILi1EEES8_S8_EEENS6_IJNS7_ILi128EEESA_NS7_ILi192EEEEEELi128ENS_12float_e4m3_tEfNS_4arch4Sm90ELb0ELb1ELb1ELb1ELb0ELb1ELb0ELb1ELb1ELb1ELb0ELb0EEENS1_21CollectiveEpilogueFwdINS6_IJSA_SA_SA_EEES9_NS_10bfloat16_tESF_Li256ELb1ELb1ELb0ELb1EEENS1_36VarlenDynamicPersistentTileSchedulerILi128ELi128ELi256ELi128ELb0ELb1ELb1ELb1ELb0ELb1EEEEEEEEEvNT_6ParamsE)
        /*004c*/ 	.short	0x0380
        /*004e*/ 	.short	0x0a80


	//----- nvinfo : EIATTR_SW_WAR
	.align		4
.L_152:
        /*0050*/ 	.byte	0x04, 0x36
        /*0052*/ 	.short	(.L_154 - .L_153)
.L_153:
        /*0054*/ 	.word	0x00000008
.L_154:


//--------------------- .nv.info._ZN7cutlass13device_kernelIN5flash11enable_sm90INS1_16FlashAttnFwdSm90INS1_25CollectiveMainloopFwdSm90ILi2EN4cute5tupleIJNS5_1CILi1EEES8_S8_EEENS6_IJNS7_ILi128EEENS7_ILi160EEENS7_ILi192EEEEEELi128ENS_12float_e4m3_tEfNS_4arch4Sm90ELb1ELb0ELb1ELb0ELb0ELb0ELb0ELb1ELb1ELb1ELb0ELb0EEENS1_21CollectiveEpilogueFwdINS6_IJSA_SA_SB_EEES9_NS_10bfloat16_tESG_Li256ELb0ELb1ELb0ELb1EEENS1_30DynamicPersistentTileSchedulerILi256ELi128ELb0ELb1ELb1EEEEEEEEEvNT_6ParamsE --------------------------
	.section	.nv.info._ZN7cutlass13device_kernelIN5flash11enable_sm90INS1_16FlashAttnFwdSm90INS1_25CollectiveMainloopFwdSm90ILi2EN4cute5tupleIJNS5_1CILi1EEES8_S8_EEENS6_IJNS7_ILi128EEENS7_ILi160EEENS7_ILi192EEEEEELi128ENS_12float_e4m3_tEfNS_4arch4Sm90ELb1ELb0ELb1ELb0ELb0ELb0ELb0ELb1ELb1ELb1ELb0ELb0EEENS1_21CollectiveEpilogueFwdINS6_IJSA_SA_SB_EEES9_NS_10bfloat16_tESG_Li256ELb0ELb1ELb0ELb1EEENS1_30DynamicPersistentTileSchedulerILi256ELi128ELb0ELb1ELb1EEEEEEEEEvNT_6ParamsE,"",@"SHT_CUDA_INFO"
	.sectionflags	@""
	.align	4


	//----- nvinfo : EIATTR_CUDA_API_VERSION
	.align		4
        /*0000*/ 	.byte	0x04, 0x37
        /*0002*/ 	.short	(.L_156 - .L_155)
.L_155:
        /*0004*/ 	.word	0x00000082


	//----- nvinfo : EIATTR_KPARAM_INFO
	.align		4
.L_156:
        /*0008*/ 	.byte	0x04, 0x17
        /*000a*/ 	.short	(.L_158 - .L_157)
.L_157:
        /*000c*/ 	.word	0x00000000
        /*0010*/ 	.short	0x0000
        /*0012*/ 	.short	0x0000
        /*0014*/ 	.byte	0x00, 0xf0, 0x01, 0x2a


	//----- nvinfo : EIATTR_SPARSE_MMA_MASK
	.align		4
.L_158:
        /*0018*/ 	.byte	0x03, 0x50
        /*001a*/ 	.short	0x0000


	//----- nvinfo : EIATTR_MAXREG_COUNT
	.align		4
        /*001c*/ 	.byte	0x03, 0x1b
        /*001e*/ 	.short	0x00a8


	//----- nvinfo : EIATTR_MERCURY_ISA_VERSION
	.align		4
        /*0020*/ 	.byte	0x03, 0x5f
        /*0022*/ 	.short	0x0101


	//----- nvinfo : EIATTR_VRC_CTA_INIT_COUNT
	.align		4
        /*0024*/ 	.byte	0x02, 0x4a
	.zero		1
	.zero		1


	//----- nvinfo : EIATTR_EXIT_INSTR_OFFSETS
	.align		4
        /*0028*/ 	.byte	0x04, 0x1c
        /*002a*/ 	.short	(.L_160 - .L_159)


	//   ....[0]....
.L_159:
        /*002c*/ 	.word	0x00000010


	//----- nvinfo : EIATTR_MAX_THREADS
	.align		4
.L_160:
        /*0030*/ 	.byte	0x04, 0x05
        /*0032*/ 	.short	(.L_162 - .L_161)
.L_161:
        /*0034*/ 	.word	0x00000180
        /*0038*/ 	.word	0x00000001
        /*003c*/ 	.word	0x00000001


	//----- nvinfo : EIATTR_CBANK_PARAM_SIZE
	.align		4
.L_162:
        /*0040*/ 	.byte	0x03, 0x19
        /*0042*/ 	.short	0x0a80


	//----- nvinfo : EIATTR_PARAM_CBANK
	.align		4
        /*0044*/ 	.byte	0x04, 0x0a
        /*0046*/ 	.short	(.L_164 - .L_163)
	.align		4
.L_163:
        /*0048*/ 	.word	index@(.nv.constant0._ZN7cutlass13device_kernelIN5flash11enable_sm90INS1_16FlashAttnFwdSm90INS1_25CollectiveMainloopFwdSm90ILi2EN4cute5tupleIJNS5_1CILi1EEES8_S8_EEENS6_IJNS7_ILi128EEENS7_ILi160EEENS7_ILi192EEEEEELi128ENS_12float_e4m3_tEfNS_4arch4Sm90ELb1ELb0ELb1ELb0ELb0ELb0ELb0ELb1ELb1ELb1ELb0ELb0EEENS1_21CollectiveEpilogueFwdINS6_IJSA_SA_SB_EEES9_NS_10bfloat16_tESG_Li256ELb0ELb1ELb0ELb1EEENS1_30DynamicPersistentTileSchedulerILi256ELi128ELb0ELb1ELb1EEEEEEEEEvNT_6ParamsE)
        /*004c*/ 	.short	0x0380
        /*004e*/ 	.short	0x0a80


	//----- nvinfo : EIATTR_SW_WAR
	.align		4
.L_164:
        /*0050*/ 	.byte	0x04, 0x36
        /*0052*/ 	.short	(.L_166 - .L_165)
.L_165:
        /*0054*/ 	.word	0x00000008
.L_166:


//--------------------- .nv.info._ZN7cutlass13device_kernelIN5flash11enable_sm90INS1_16FlashAttnFwdSm90INS1_25CollectiveMainloopFwdSm90ILi2EN4cute5tupleIJNS5_1CILi1EEES8_S8_EEENS6_IJNS7_ILi128EEENS7_ILi160EEENS7_ILi192EEEEEELi128ENS_12float_e4m3_tEfNS_4arch4Sm90ELb1ELb0ELb1ELb1ELb0ELb0ELb0ELb1ELb1ELb1ELb0ELb0EEENS1_21CollectiveEpilogueFwdINS6_IJSA_SA_SB_EEES9_NS_10bfloat16_tESG_Li256ELb1ELb1ELb0ELb1EEENS1_36VarlenDynamicPersistentTileSchedulerILi128ELi160ELi256ELi128ELb0ELb1ELb1ELb1ELb1ELb1EEEEEEEEEvNT_6ParamsE --------------------------
	.section	.nv.info._ZN7cutlass13device_kernelIN5flash11enable_sm90INS1_16FlashAttnFwdSm90INS1_25CollectiveMainloopFwdSm90ILi2EN4cute5tupleIJNS5_1CILi1EEES8_S8_EEENS6_IJNS7_ILi128EEENS7_ILi160EEENS7_ILi192EEEEEELi128ENS_12float_e4m3_tEfNS_4arch4Sm90ELb1ELb0ELb1ELb1ELb0ELb0ELb0ELb1ELb1ELb1ELb0ELb0EEENS1_21CollectiveEpilogueFwdINS6_IJSA_SA_SB_EEES9_NS_10bfloat16_tESG_Li256ELb1ELb1ELb0ELb1EEENS1_36VarlenDynamicPersistentTileSchedulerILi128ELi160ELi256ELi128ELb0ELb1ELb1ELb1ELb1ELb1EEEEEEEEEvNT_6ParamsE,"",@"SHT_CUDA_INFO"
	.sectionflags	@""
	.align	4


	//----- nvinfo : EIATTR_CUDA_API_VERSION
	.align		4
        /*0000*/ 	.byte	0x04, 0x37
        /*0002*/ 	.short	(.L_168 - .L_167)
.L_167:
        /*0004*/ 	.word	0x00000082


	//----- nvinfo : EIATTR_KPARAM_INFO
	.align		4
.L_168:
        /*0008*/ 	.byte	0x04, 0x17
        /*000a*/ 	.short	(.L_170 - .L_169)
.L_169:
        /*000c*/ 	.word	0x00000000
        /*0010*/ 	.short	0x0000
        /*0012*/ 	.short	0x0000
        /*0014*/ 	.byte	0x00, 0xf0, 0x01, 0x2a


	//----- nvinfo : EIATTR_SPARSE_MMA_MASK
	.align		4
.L_170:
        /*0018*/ 	.byte	0x03, 0x50
        /*001a*/ 	.short	0x0000


	//----- nvinfo : EIATTR_MAXREG_COUNT
	.align		4
        /*001c*/ 	.byte	0x03, 0x1b
        /*001e*/ 	.short	0x00a8


	//----- nvinfo : EIATTR_MERCURY_ISA_VERSION
	.align		4
        /*0020*/ 	.byte	0x03, 0x5f
        /*0022*/ 	.short	0x0101


	//----- nvinfo : EIATTR_VRC_CTA_INIT_COUNT
	.align		4
        /*0024*/ 	.byte	0x02, 0x4a
	.zero		1
	.zero		1


	//----- nvinfo : EIATTR_EXIT_INSTR_OFFSETS
	.align		4
        /*0028*/ 	.byte	0x04, 0x1c
        /*002a*/ 	.short	(.L_172 - .L_171)


	//   ....[0]....
.L_171:
        /*002c*/ 	.word	0x00000010


	//----- nvinfo : EIATTR_MAX_THREADS
	.align		4
.L_172:
        /*0030*/ 	.byte	0x04, 0x05
        /*0032*/ 	.short	(.L_174 - .L_173)
.L_173:
        /*0034*/ 	.word	0x00000180
        /*0038*/ 	.word	0x00000001
        /*003c*/ 	.word	0x00000001


	//----- nvinfo : EIATTR_CBANK_PARAM_SIZE
	.align		4
.L_174:
        /*0040*/ 	.byte	0x03, 0x19
        /*0042*/ 	.short	0x0a80


	//----- nvinfo : EIATTR_PARAM_CBANK
	.align		4
        /*0044*/ 	.byte	0x04, 0x0a
        /*0046*/ 	.short	(.L_176 - .L_175)
	.align		4
.L_175:
        /*0048*/ 	.word	index@(.nv.constant0._ZN7cutlass13device_kernelIN5flash11enable_sm90INS1_16FlashAttnFwdSm90INS1_25CollectiveMainloopFwdSm90ILi2EN4cute5tupleIJNS5_1CILi1EEES8_S8_EEENS6_IJNS7_ILi128EEENS7_ILi160EEENS7_ILi192EEEEEELi128ENS_12float_e4m3_tEfNS_4arch4Sm90ELb1ELb0ELb1ELb1ELb0ELb0ELb0ELb1ELb1ELb1ELb0ELb0EEENS1_21CollectiveEpilogueFwdINS6_IJSA_SA_SB_EEES9_NS_10bfloat16_tESG_Li256ELb1ELb1ELb0ELb1EEENS1_36VarlenDynamicPersistentTileSchedulerILi128ELi160ELi256ELi128ELb0ELb1ELb1ELb1ELb1ELb1EEEEEEEEEvNT_6ParamsE)
        /*004c*/ 	.short	0x0380
        /*004e*/ 	.short	0x0a80


	//----- nvinfo : EIATTR_SW_WAR
	.align		4
.L_176:
        /*0050*/ 	.byte	0x04, 0x36
        /*0052*/ 	.short	(.L_178 - .L_177)
.L_177:
        /*0054*/ 	.word	0x00000008
.L_178:


//--------------------- .nv.info._ZN7cutlass13device_kernelIN5flash11enable_sm90INS1_16FlashAttnFwdSm90INS1_25CollectiveMainloopFwdSm90ILi2EN4cute5tupleIJNS5_1CILi1EEES8_S8_EEENS6_IJNS7_ILi128EEENS7_ILi160EEENS7_ILi192EEEEEELi128ENS_12float_e4m3_tEfNS_4arch4Sm90ELb1ELb0ELb1ELb1ELb0ELb1ELb0ELb1ELb1ELb1ELb0ELb0EEENS1_21CollectiveEpilogueFwdINS6_IJSA_SA_SB_EEES9_NS_10bfloat16_tESG_Li256ELb1ELb1ELb0ELb1EEENS1_36VarlenDynamicPersistentTileSchedulerILi128ELi160ELi256ELi128ELb0ELb1ELb1ELb1ELb1ELb1EEEEEEEEEvNT_6ParamsE --------------------------
	.section	.nv.info._ZN7cutlass13device_kernelIN5flash11enable_sm90INS1_16FlashAttnFwdSm90INS1_25CollectiveMainloopFwdSm90ILi2EN4cute5tupleIJNS5_1CILi1EEES8_S8_EEENS6_IJNS7_ILi128EEENS7_ILi160EEENS7_ILi192EEEEEELi128ENS_12float_e4m3_tEfNS_4arch4Sm90ELb1ELb0ELb1ELb1ELb0ELb1ELb0ELb1ELb1ELb1ELb0ELb0EEENS1_21CollectiveEpilogueFwdINS6_IJSA_SA_SB_EEES9_NS_10bfloat16_tESG_Li256ELb1ELb1ELb0ELb1EEENS1_36VarlenDynamicPersistentTileSchedulerILi128ELi160ELi256ELi128ELb0ELb1ELb1ELb1ELb1ELb1EEEEEEEEEvNT_6ParamsE,"",@"SHT_CUDA_INFO"
	.sectionflags	@""
	.align	4


	//----- nvinfo : EIATTR_CUDA_API_VERSION
	.align		4
        /*0000*/ 	.byte	0x04, 0x37
        /*0002*/ 	.short	(.L_180 - .L_179)
.L_179:
        /*0004*/ 	.word	0x00000082


	//----- nvinfo : EIATTR_KPARAM_INFO
	.align		4
.L_180:
        /*0008*/ 	.byte	0x04, 0x17
        /*000a*/ 	.short	(.L_182 - .L_181)
.L_181:
        /*000c*/ 	.word	0x00000000
        /*0010*/ 	.short	0x0000
        /*0012*/ 	.short	0x0000
        /*0014*/ 	.byte	0x00, 0xf0, 0x01, 0x2a


	//----- nvinfo : EIATTR_SPARSE_MMA_MASK
	.align		4
.L_182:
        /*0018*/ 	.byte	0x03, 0x50
        /*001a*/ 	.short	0x0000


	//----- nvinfo : EIATTR_MAXREG_COUNT
	.align		4
        /*001c*/ 	.byte	0x03, 0x1b
        /*001e*/ 	.short	0x00a8


	//----- nvinfo : EIATTR_MERCURY_ISA_VERSION
	.align		4
        /*0020*/ 	.byte	0x03, 0x5f
        /*0022*/ 	.short	0x0101


	//----- nvinfo : EIATTR_VRC_CTA_INIT_COUNT
	.align		4
        /*0024*/ 	.byte	0x02, 0x4a
	.zero		1
	.zero		1


	//----- nvinfo : EIATTR_EXIT_INSTR_OFFSETS
	.align		4
        /*0028*/ 	.byte	0x04, 0x1c
        /*002a*/ 	.short	(.L_184 - .L_183)


	//   ....[0]....
.L_183:
        /*002c*/ 	.word	0x00000010


	//----- nvinfo : EIATTR_MAX_THREADS
	.align		4
.L_184:
        /*0030*/ 	.byte	0x04, 0x05
        /*0032*/ 	.short	(.L_186 - .L_185)
.L_185:
        /*0034*/ 	.word	0x00000180
        /*0038*/ 	.word	0x00000001
        /*003c*/ 	.word	0x00000001


	//----- nvinfo : EIATTR_CBANK_PARAM_SIZE
	.align		4
.L_186:
        /*0040*/ 	.byte	0x03, 0x19
        /*0042*/ 	.short	0x0a80


	//----- nvinfo : EIATTR_PARAM_CBANK
	.align		4
        /*0044*/ 	.byte	0x04, 0x0a
        /*0046*/ 	.short	(.L_188 - .L_187)
	.align		4
.L_187:
        /*0048*/ 	.word	index@(.nv.constant0._ZN7cutlass13device_kernelIN5flash11enable_sm90INS1_16FlashAttnFwdSm90INS1_25CollectiveMainloopFwdSm90ILi2EN4cute5tupleIJNS5_1CILi1EEES8_S8_EEENS6_IJNS7_ILi128EEENS7_ILi160EEENS7_ILi192EEEEEELi128ENS_12float_e4m3_tEfNS_4arch4Sm90ELb1ELb0ELb1ELb1ELb0ELb1ELb0ELb1ELb1ELb1ELb0ELb0EEENS1_21CollectiveEpilogueFwdINS6_IJSA_SA_SB_EEES9_NS_10bfloat16_tESG_Li256ELb1ELb1ELb0ELb1EEENS1_36VarlenDynamicPersistentTileSchedulerILi128ELi160ELi256ELi128ELb0ELb1ELb1ELb1ELb1ELb1EEEEEEEEEvNT_6ParamsE)
        /*004c*/ 	.short	0x0380
        /*004e*/ 	.short	0x0a80


	//----- nvinfo : EIATTR_SW_WAR
	.align		4
.L_188:
        /*0050*/ 	.byte	0x04, 0x36
        /*0052*/ 	.short	(.L_190 - .L_189)
.L_189:
        /*0054*/ 	.word	0x00000008
.L_190:


//--------------------- .nv.callgraph             --------------------------
	.section	.nv.callgraph,"",@"SHT_CUDA_CALLGRAPH"
	.align	4
	.sectionentsize	8
	.align		4
        /*0000*/ 	.word	0x00000000
	.align		4
        /*0004*/ 	.word	0xffffffff
	.align		4
        /*0008*/ 	.word	0x00000000
	.align		4
        /*000c*/ 	.word	0xfffffffe
	.align		4
        /*0010*/ 	.word	0x00000000
	.align		4
        /*0014*/ 	.word	0xfffffffd
	.align		4
        /*0018*/ 	.word	0x00000000
	.align		4
        /*001c*/ 	.word	0xfffffffc


//--------------------- .nv.constant4             --------------------------
	.section	.nv.constant4,"a",@progbits
	.align	8
	.align		8
.nv.constant4:
        /*0000*/ 	.dword	_ZN83_INTERNAL_0df50879_47_flash_fwd_hdimdiff_e4m3_softcap_packgqa_sm90_cu_744032ad_37034cuda3std3__45__cpo5beginE
	.align		8
        /*0008*/ 	.dword	_ZN83_INTERNAL_0df50879_47_flash_fwd_hdimdiff_e4m3_softcap_packgqa_sm90_cu_744032ad_37034cuda3std3__45__cpo3endE
	.align		8
        /*0010*/ 	.dword	_ZN83_INTERNAL_0df50879_47_flash_fwd_hdimdiff_e4m3_softcap_packgqa_sm90_cu_744032ad_37034cuda3std3__45__cpo6cbeginE
	.align		8
        /*0018*/ 	.dword	_ZN83_INTERNAL_0df50879_47_flash_fwd_hdimdiff_e4m3_softcap_packgqa_sm90_cu_744032ad_37034cuda3std3__45__cpo4cendE
	.align		8
        /*0020*/ 	.dword	_ZN83_INTERNAL_0df50879_47_flash_fwd_hdimdiff_e4m3_softcap_packgqa_sm90_cu_744032ad_37034cuda3std3__485_GLOBAL__N__0df50879_47_flash_fwd_hdimdiff_e4m3_softcap_packgqa_sm90_cu_744032ad_37036ignoreE
	.align		8
        /*0028*/ 	.dword	_ZN83_INTERNAL_0df50879_47_flash_fwd_hdimdiff_e4m3_softcap_packgqa_sm90_cu_744032ad_37034cuda3std3__419piecewise_constructE
	.align		8
        /*0030*/ 	.dword	_ZN83_INTERNAL_0df50879_47_flash_fwd_hdimdiff_e4m3_softcap_packgqa_sm90_cu_744032ad_37034cuda3std3__48in_placeE
	.align		8
        /*0038*/ 	.dword	_ZN83_INTERNAL_0df50879_47_flash_fwd_hdimdiff_e4m3_softcap_packgqa_sm90_cu_744032ad_37034cuda3std6ranges3__45__cpo4swapE
	.align		8
        /*0040*/ 	.dword	_ZN83_INTERNAL_0df50879_47_flash_fwd_hdimdiff_e4m3_softcap_packgqa_sm90_cu_744032ad_37034cuda3std6ranges3__45__cpo9iter_moveE
	.align		8
        /*0048*/ 	.dword	_ZN83_INTERNAL_0df50879_47_flash_fwd_hdimdiff_e4m3_softcap_packgqa_sm90_cu_744032ad_37034cute7productE
	.align		8
        /*0050*/ 	.dword	_ZN83_INTERNAL_0df50879_47_flash_fwd_hdimdiff_e4m3_softcap_packgqa_sm90_cu_744032ad_37034cute1_E


//--------------------- .text._ZN7cutlass13device_kernelIN5flash11enable_sm90INS1_16FlashAttnFwdSm90INS1_25CollectiveMainloopFwdSm90ILi2EN4cute5tupleIJNS5_1CILi1EEES8_S8_EEENS6_IJNS7_ILi128EEENS7_ILi160EEENS7_ILi192EEEEEELi128ENS_12float_e4m3_tEfNS_4arch4Sm90ELb0ELb0ELb1ELb0ELb0ELb0ELb0ELb1ELb1ELb1ELb0ELb0EEENS1_21CollectiveEpilogueFwdINS6_IJSA_SA_SB_EEES9_NS_10bfloat16_tESG_Li256ELb0ELb1ELb0ELb1EEENS1_29StaticPersistentTileSchedulerILb0EEEEEEEEEvNT_6ParamsE --------------------------
	.section	.text._ZN7cutlass13device_kernelIN5flash11enable_sm90INS1_16FlashAttnFwdSm90INS1_25CollectiveMainloopFwdSm90ILi2EN4cute5tupleIJNS5_1CILi1EEES8_S8_EEENS6_IJNS7_ILi128EEENS7_ILi160EEENS7_ILi192EEEEEELi128ENS_12float_e4m3_tEfNS_4arch4Sm90ELb0ELb0ELb1ELb0ELb0ELb0ELb0ELb1ELb1ELb1ELb0ELb0EEENS1_21CollectiveEpilogueFwdINS6_IJSA_SA_SB_EEES9_NS_10bfloat16_tESG_Li256ELb0ELb1ELb0ELb1EEENS1_29StaticPersistentTileSchedulerILb0EEEEEEEEEvNT_6ParamsE,"ax",@progbits
	.align	128
.text._ZN7cutlass13device_kernelIN5flash11enable_sm90INS1_16FlashAttnFwdSm90INS1_25CollectiveMainloopFwdSm90ILi2EN4cute5tupleIJNS5_1CILi1EEES8_S8_EEENS6_IJNS7_ILi128EEENS7_ILi160EEENS7_ILi192EEEEEELi128ENS_12float_e4m3_tEfNS_4arch4Sm90ELb0ELb0ELb1ELb0ELb0ELb0ELb0ELb1ELb1ELb1ELb0ELb0EEENS1_21CollectiveEpilogueFwdINS6_IJSA_SA_SB_EEES9_NS_10bfloat16_tESG_Li256ELb0ELb1ELb0ELb1EEENS1_29StaticPersistentTileSchedulerILb0EEEEEEEEEvNT_6ParamsE:
        .type           _ZN7cutlass13device_kernelIN5flash11enable_sm90INS1_16FlashAttnFwdSm90INS1_25CollectiveMainloopFwdSm90ILi2EN4cute5tupleIJNS5_1CILi1EEES8_S8_EEENS6_IJNS7_ILi128EEENS7_ILi160EEENS7_ILi192EEEEEELi128ENS_12float_e4m3_tEfNS_4arch4Sm90ELb0ELb0ELb1ELb0ELb0ELb0ELb0ELb1ELb1ELb1ELb0ELb0EEENS1_21CollectiveEpilogueFwdINS6_IJSA_SA_SB_EEES9_NS_10bfloat16_tESG_Li256ELb0ELb1ELb0ELb1EEENS1_29StaticPersistentTileSchedulerILb0EEEEEEEEEvNT_6ParamsE,@function
        .size           _ZN7cutlass13device_kernelIN5flash11enable_sm90INS1_16FlashAttnFwdSm90INS1_25CollectiveMainloopFwdSm90ILi2EN4cute5tupleIJNS5_1CILi1EEES8_S8_EEENS6_IJNS7_ILi128EEENS7_ILi160EEENS7_ILi192EEEEEELi128ENS_12float_e4m3_tEfNS_4arch4Sm90ELb0ELb0ELb1ELb0ELb0ELb0ELb0ELb1ELb1ELb1ELb0ELb0EEENS1_21CollectiveEpilogueFwdINS6_IJSA_SA_SB_EEES9_NS_10bfloat16_tESG_Li256ELb0ELb1ELb0ELb1EEENS1_29StaticPersistentTileSchedulerILb0EEEEEEEEEvNT_6ParamsE,(.L_x_10 - _ZN7cutlass13device_kernelIN5flash11enable_sm90INS1_16FlashAttnFwdSm90INS1_25CollectiveMainloopFwdSm90ILi2EN4cute5tupleIJNS5_1CILi1EEES8_S8_EEENS6_IJNS7_ILi128EEENS7_ILi160EEENS7_ILi192EEEEEELi128ENS_12float_e4m3_tEfNS_4arch4Sm90ELb0ELb0ELb1ELb0ELb0ELb0ELb0ELb1ELb1ELb1ELb0ELb0EEENS1_21CollectiveEpilogueFwdINS6_IJSA_SA_SB_EEES9_NS_10bfloat16_tESG_Li256ELb0ELb1ELb0ELb1EEENS1_29StaticPersistentTileSchedulerILb0EEEEEEEEEvNT_6ParamsE)
        .other          _ZN7cutlass13device_kernelIN5flash11enable_sm90INS1_16FlashAttnFwdSm90INS1_25CollectiveMainloopFwdSm90ILi2EN4cute5tupleIJNS5_1CILi1EEES8_S8_EEENS6_IJNS7_ILi128EEENS7_ILi160EEENS7_ILi192EEEEEELi128ENS_12float_e4m3_tEfNS_4arch4Sm90ELb0ELb0ELb1ELb0ELb0ELb0ELb0ELb1ELb1ELb1ELb0ELb0EEENS1_21CollectiveEpilogueFwdINS6_IJSA_SA_SB_EEES9_NS_10bfloat16_tESG_Li256ELb0ELb1ELb0ELb1EEENS1_29StaticPersistentTileSchedulerILb0EEEEEEEEEvNT_6ParamsE,@"STO_CUDA_ENTRY STV_DEFAULT"
_ZN7cutlass13device_kernelIN5flash11enable_sm90INS1_16FlashAttnFwdSm90INS1_25CollectiveMainloopFwdSm90ILi2EN4cute5tupleIJNS5_1CILi1EEES8_S8_EEENS6_IJNS7_ILi128EEENS7_ILi160EEENS7_ILi192EEEEEELi128ENS_12float_e4m3_tEfNS_4arch4Sm90ELb0ELb0ELb1ELb0ELb0ELb0ELb0ELb1ELb1ELb1ELb0ELb0EEENS1_21CollectiveEpilogueFwdINS6_IJSA_SA_SB_EEES9_NS_10bfloat16_tESG_Li256ELb0ELb1ELb0ELb1EEENS1_29StaticPersistentTileSchedulerILb0EEEEEEEEEvNT_6ParamsE:
[----:B------:R-:W-:Y:S01]  /*0000*/  LDC R1, c[0x0][0x37c] ;  /* 0x0000df00ff017b82 */ /* 0x000fe20000000800 */
[----:B------:R-:W-:Y:S05]  /*0010*/  EXIT ;  /* 0x000000000000794d */ /* 0x000fea0003800000 */
.L_x_0:
[----:B------:R-:W-:-:S00]  /*0020*/  BRA `(.L_x_0) ;  /* 0xfffffffc00fc7947 */ /* 0x000fc0000383ffff */
[----:B------:R-:W-:-:S00]  /*0030*/  NOP ;  /* 0x0000000000007918 */ /* 0x000fc00000000000 */
        /* <DEDUP_REMOVED lines=12> */
.L_x_10:


//--------------------- .text._ZN7cutlass13device_kernelIN5flash11enable_sm90INS1_16FlashAttnFwdSm90INS1_25CollectiveMainloopFwdSm90ILi2EN4cute5tupleIJNS5_1CILi2EEENS7_ILi1EEES9_EEENS6_IJNS7_ILi128EEENS7_ILi160EEENS7_ILi192EEEEEELi128ENS_12float_e4m3_tEfNS_4arch4Sm90ELb0ELb0ELb1ELb0ELb0ELb0ELb0ELb1ELb1ELb1ELb0ELb0EEENS1_21CollectiveEpilogueFwdINS6_IJSB_SB_SC_EEESA_NS_10bfloat16_tESH_Li256ELb0ELb1ELb0ELb1EEENS1_29StaticPersistentTileSchedulerILb0EEEEEEEEEvNT_6ParamsE --------------------------
	.section	.text._ZN7cutlass13device_kernelIN5flash11enable_sm90INS1_16FlashAttnFwdSm90INS1_25CollectiveMainloopFwdSm90ILi2EN4cute5tupleIJNS5_1CILi2EEENS7_ILi1EEES9_EEENS6_IJNS7_ILi128EEENS7_ILi160EEENS7_ILi192EEEEEELi128ENS_12float_e4m3_tEfNS_4arch4Sm90ELb0ELb0ELb1ELb0ELb0ELb0ELb0ELb1ELb1ELb1ELb0ELb0EEENS1_21CollectiveEpilogueFwdINS6_IJSB_SB_SC_EEESA_NS_10bfloat16_tESH_Li256ELb0ELb1ELb0ELb1EEENS1_29StaticPersistentTileSchedulerILb0EEEEEEEEEvNT_6ParamsE,"ax",@progbits
	.align	128
.text._ZN7cutlass13device_kernelIN5flash11enable_sm90INS1_16FlashAttnFwdSm90INS1_25CollectiveMainloopFwdSm90ILi2EN4cute5tupleIJNS5_1CILi2EEENS7_ILi1EEES9_EEENS6_IJNS7_ILi128EEENS7_ILi160EEENS7_ILi192EEEEEELi128ENS_12float_e4m3_tEfNS_4arch4Sm90ELb0ELb0ELb1ELb0ELb0ELb0ELb0ELb1ELb1ELb1ELb0ELb0EEENS1_21CollectiveEpilogueFwdINS6_IJSB_SB_SC_EEESA_NS_10bfloat16_tESH_Li256ELb0ELb1ELb0ELb1EEENS1_29StaticPersistentTileSchedulerILb0EEEEEEEEEvNT_6ParamsE:
        .type           _ZN7cutlass13device_kernelIN5flash11enable_sm90INS1_16FlashAttnFwdSm90INS1_25CollectiveMainloopFwdSm90ILi2EN4cute5tupleIJNS5_1CILi2EEENS7_ILi1EEES9_EEENS6_IJNS7_ILi128EEENS7_ILi160EEENS7_ILi192EEEEEELi128ENS_12float_e4m3_tEfNS_4arch4Sm90ELb0ELb0ELb1ELb0ELb0ELb0ELb0ELb1ELb1ELb1ELb0ELb0EEENS1_21CollectiveEpilogueFwdINS6_IJSB_SB_SC_EEESA_NS_10bfloat16_tESH_Li256ELb0ELb1ELb0ELb1EEENS1_29StaticPersistentTileSchedulerILb0EEEEEEEEEvNT_6ParamsE,@function
        .size           _ZN7cutlass13device_kernelIN5flash11enable_sm90INS1_16FlashAttnFwdSm90INS1_25CollectiveMainloopFwdSm90ILi2EN4cute5tupleIJNS5_1CILi2EEENS7_ILi1EEES9_EEENS6_IJNS7_ILi128EEENS7_ILi160EEENS7_ILi192EEEEEELi128ENS_12float_e4m3_tEfNS_4arch4Sm90ELb0ELb0ELb1ELb0ELb0ELb0ELb0ELb1ELb1ELb1ELb0ELb0EEENS1_21CollectiveEpilogueFwdINS6_IJSB_SB_SC_EEESA_NS_10bfloat16_tESH_Li256ELb0ELb1ELb0ELb1EEENS1_29StaticPersistentTileSchedulerILb0EEEEEEEEEvNT_6ParamsE,(.L_x_11 - _ZN7cutlass13device_kernelIN5flash11enable_sm90INS1_16FlashAttnFwdSm90INS1_25CollectiveMainloopFwdSm90ILi2EN4cute5tupleIJNS5_1CILi2EEENS7_ILi1EEES9_EEENS6_IJNS7_ILi128EEENS7_ILi160EEENS7_ILi192EEEEEELi128ENS_12float_e4m3_tEfNS_4arch4Sm90ELb0ELb0ELb1ELb0ELb0ELb0ELb0ELb1ELb1ELb1ELb0ELb0EEENS1_21CollectiveEpilogueFwdINS6_IJSB_SB_SC_EEESA_NS_10bfloat16_tESH_Li256ELb0ELb1ELb0ELb1EEENS1_29StaticPersistentTileSchedulerILb0EEEEEEEEEvNT_6ParamsE)
        .other          _ZN7cutlass13device_kernelIN5flash11enable_sm90INS1_16FlashAttnFwdSm90INS1_25CollectiveMainloopFwdSm90ILi2EN4cute5tupleIJNS5_1CILi2EEENS7_ILi1EEES9_EEENS6_IJNS7_ILi128EEENS7_ILi160EEENS7_ILi192EEEEEELi128ENS_12float_e4m3_tEfNS_4arch4Sm90ELb0ELb0ELb1ELb0ELb0ELb0ELb0ELb1ELb1ELb1ELb0ELb0EEENS1_21CollectiveEpilogueFwdINS6_IJSB_SB_SC_EEESA_NS_10bfloat16_tESH_Li256ELb0ELb1ELb0ELb1EEENS1_29StaticPersistentTileSchedulerILb0EEEEEEEEEvNT_6ParamsE,@"STO_CUDA_ENTRY STV_DEFAULT"
_ZN7cutlass13device_kernelIN5flash11enable_sm90INS1_16FlashAttnFwdSm90INS1_25CollectiveMainloopFwdSm90ILi2EN4cute5tupleIJNS5_1CILi2EEENS7_ILi1EEES9_EEENS6_IJNS7_ILi128EEENS7_ILi160EEENS7_ILi192EEEEEELi128ENS_12float_e4m3_tEfNS_4arch4Sm90ELb0ELb0ELb1ELb0ELb0ELb0ELb0ELb1ELb1ELb1ELb0ELb0EEENS1_21CollectiveEpilogueFwdINS6_IJSB_SB_SC_EEESA_NS_10bfloat16_tESH_Li256ELb0ELb1ELb0ELb1EEENS1_29StaticPersistentTileSchedulerILb0EEEEEEEEEvNT_6ParamsE:
[----:B------:R-:W-:Y:S01]  /*0000*/  LDC R1, c[0x0][0x37c] ;  /* 0x0000df00ff017b82 */ /* 0x000fe20000000800 */
[----:B------:R-:W-:Y:S05]  /*0010*/  EXIT ;  /* 0x000000000000794d */ /* 0x000fea0003800000 */
.L_x_1:
        /* <DEDUP_REMOVED lines=14> */
.L_x_11:


//--------------------- .text._ZN7cutlass13device_kernelIN5flash11enable_sm90INS1_16FlashAttnFwdSm90INS1_25CollectiveMainloopFwdSm90ILi2EN4cute5tupleIJNS5_1CILi1EEES8_S8_EEENS6_IJNS7_ILi128EEENS7_ILi160EEENS7_ILi192EEEEEELi128ENS_12float_e4m3_tEfNS_4arch4Sm90ELb0ELb0ELb1ELb1ELb0ELb0ELb0ELb1ELb1ELb1ELb0ELb0EEENS1_21CollectiveEpilogueFwdINS6_IJSA_SA_SB_EEES9_NS_10bfloat16_tESG_Li256ELb1ELb1ELb0ELb1EEENS1_36VarlenDynamicPersistentTileSchedulerILi128ELi160ELi256ELi128ELb0ELb1ELb1ELb0ELb1ELb1EEEEEEEEEvNT_6ParamsE --------------------------
	.section	.text._ZN7cutlass13device_kernelIN5flash11enable_sm90INS1_16FlashAttnFwdSm90INS1_25CollectiveMainloopFwdSm90ILi2EN4cute5tupleIJNS5_1CILi1EEES8_S8_EEENS6_IJNS7_ILi128EEENS7_ILi160EEENS7_ILi192EEEEEELi128ENS_12float_e4m3_tEfNS_4arch4Sm90ELb0ELb0ELb1ELb1ELb0ELb0ELb0ELb1ELb1ELb1ELb0ELb0EEENS1_21CollectiveEpilogueFwdINS6_IJSA_SA_SB_EEES9_NS_10bfloat16_tESG_Li256ELb1ELb1ELb0ELb1EEENS1_36VarlenDynamicPersistentTileSchedulerILi128ELi160ELi256ELi128ELb0ELb1ELb1ELb0ELb1ELb1EEEEEEEEEvNT_6ParamsE,"ax",@progbits
	.align	128
.text._ZN7cutlass13device_kernelIN5flash11enable_sm90INS1_16FlashAttnFwdSm90INS1_25CollectiveMainloopFwdSm90ILi2EN4cute5tupleIJNS5_1CILi1EEES8_S8_EEENS6_IJNS7_ILi128EEENS7_ILi160EEENS7_ILi192EEEEEELi128ENS_12float_e4m3_tEfNS_4arch4Sm90ELb0ELb0ELb1ELb1ELb0ELb0ELb0ELb1ELb1ELb1ELb0ELb0EEENS1_21CollectiveEpilogueFwdINS6_IJSA_SA_SB_EEES9_NS_10bfloat16_tESG_Li256ELb1ELb1ELb0ELb1EEENS1_36VarlenDynamicPersistentTileSchedulerILi128ELi160ELi256ELi128ELb0ELb1ELb1ELb0ELb1ELb1EEEEEEEEEvNT_6ParamsE:
        .type           _ZN7cutlass13device_kernelIN5flash11enable_sm90INS1_16FlashAttnFwdSm90INS1_25CollectiveMainloopFwdSm90ILi2EN4cute5tupleIJNS5_1CILi1EEES8_S8_EEENS6_IJNS7_ILi128EEENS7_ILi160EEENS7_ILi192EEEEEELi128ENS_12float_e4m3_tEfNS_4arch4Sm90ELb0ELb0ELb1ELb1ELb0ELb0ELb0ELb1ELb1ELb1ELb0ELb0EEENS1_21CollectiveEpilogueFwdINS6_IJSA_SA_SB_EEES9_NS_10bfloat16_tESG_Li256ELb1ELb1ELb0ELb1EEENS1_36VarlenDynamicPersistentTileSchedulerILi128ELi160ELi256ELi128ELb0ELb1ELb1ELb0ELb1ELb1EEEEEEEEEvNT_6ParamsE,@function
        .size           _ZN7cutlass13device_kernelIN5flash11enable_sm90INS1_16FlashAttnFwdSm90INS1_25CollectiveMainloopFwdSm90ILi2EN4cute5tupleIJNS5_1CILi1EEES8_S8_EEENS6_IJNS7_ILi128EEENS7_ILi160EEENS7_ILi192EEEEEELi128ENS_12float_e4m3_tEfNS_4arch4Sm90ELb0ELb0ELb1ELb1ELb0ELb0ELb0ELb1ELb1ELb1ELb0ELb0EEENS1_21CollectiveEpilogueFwdINS6_IJSA_SA_SB_EEES9_NS_10bfloat16_tESG_Li256ELb1ELb1ELb0ELb1EEENS1_36VarlenDynamicPersistentTileSchedulerILi128ELi160ELi256ELi128ELb0ELb1ELb1ELb0ELb1ELb1EEEEEEEEEvNT_6ParamsE,(.L_x_12 - _ZN7cutlass13device_kernelIN5flash11enable_sm90INS1_16FlashAttnFwdSm90INS1_25CollectiveMainloopFwdSm90ILi2EN4cute5tupleIJNS5_1CILi1EEES8_S8_EEENS6_IJNS7_ILi128EEENS7_ILi160EEENS7_ILi192EEEEEELi128ENS_12float_e4m3_tEfNS_4arch4Sm90ELb0ELb0ELb1ELb1ELb0ELb0ELb0ELb1ELb1ELb1ELb0ELb0EEENS1_21CollectiveEpilogueFwdINS6_IJSA_SA_SB_EEES9_NS_10bfloat16_tESG_Li256ELb1ELb1ELb0ELb1EEENS1_36VarlenDynamicPersistentTileSchedulerILi128ELi160ELi256ELi128ELb0ELb1ELb1ELb0ELb1ELb1EEEEEEEEEvNT_6ParamsE)
        .other          _ZN7cutlass13device_kernelIN5flash11enable_sm90INS1_16FlashAttnFwdSm90INS1_25CollectiveMainloopFwdSm90ILi2EN4cute5tupleIJNS5_1CILi1EEES8_S8_EEENS6_IJNS7_ILi128EEENS7_ILi160EEENS7_ILi192EEEEEELi128ENS_12float_e4m3_tEfNS_4arch4Sm90ELb0ELb0ELb1ELb1ELb0ELb0ELb0ELb1ELb1ELb1ELb0ELb0EEENS1_21CollectiveEpilogueFwdINS6_IJSA_SA_SB_EEES9_NS_10bfloat16_tESG_Li256ELb1ELb1ELb0ELb1EEENS1_36VarlenDynamicPersistentTileSchedulerILi128ELi160ELi256ELi128ELb0ELb1ELb1ELb0ELb1ELb1EEEEEEEEEvNT_6ParamsE,@"STO_CUDA_ENTRY STV_DEFAULT"
_ZN7cutlass13device_kernelIN5flash11enable_sm90INS1_16FlashAttnFwdSm90INS1_25CollectiveMainloopFwdSm90ILi2EN4cute5tupleIJNS5_1CILi1EEES8_S8_EEENS6_IJNS7_ILi128EEENS7_ILi160EEENS7_ILi192EEEEEELi128ENS_12float_e4m3_tEfNS_4arch4Sm90ELb0ELb0ELb1ELb1ELb0ELb0ELb0ELb1ELb1ELb1ELb0ELb0EEENS1_21CollectiveEpilogueFwdINS6_IJSA_SA_SB_EEES9_NS_10bfloat16_tESG_Li256ELb1ELb1ELb0ELb1EEENS1_36VarlenDynamicPersistentTileSchedulerILi128ELi160ELi256ELi128ELb0ELb1ELb1ELb0ELb1ELb1EEEEEEEEEvNT_6ParamsE:
[----:B------:R-:W-:Y:S01]  /*0000*/  LDC R1, c[0x0][0x37c] ;  /* 0x0000df00ff017b82 */ /* 0x000fe20000000800 */
[----:B------:R-:W-:Y:S05]  /*0010*/  EXIT ;  /* 0x000000000000794d */ /* 0x000fea0003800000 */
.L_x_2:
        /* <DEDUP_REMOVED lines=14> */
.L_x_12:


//--------------------- .text._ZN7cutlass13device_kernelIN5flash11enable_sm90INS1_16FlashAttnFwdSm90INS1_25CollectiveMainloopFwdSm90ILi2EN4cute5tupleIJNS5_1CILi1EEES8_S8_EEENS6_IJNS7_ILi128EEENS7_ILi160EEENS7_ILi192EEEEEELi128ENS_12float_e4m3_tEfNS_4arch4Sm90ELb0ELb0ELb1ELb1ELb0ELb1ELb0ELb1ELb1ELb1ELb0ELb0EEENS1_21CollectiveEpilogueFwdINS6_IJSA_SA_SB_EEES9_NS_10bfloat16_tESG_Li256ELb1ELb1ELb0ELb1EEENS1_36VarlenDynamicPersistentTileSchedulerILi128ELi160ELi256ELi128ELb0ELb1ELb1ELb0ELb1ELb1EEEEEEEEEvNT_6ParamsE --------------------------
	.section	.text._ZN7cutlass13device_kernelIN5flash11enable_sm90INS1_16FlashAttnFwdSm90INS1_25CollectiveMainloopFwdSm90ILi2EN4cute5tupleIJNS5_1CILi1EEES8_S8_EEENS6_IJNS7_ILi128EEENS7_ILi160EEENS7_ILi192EEEEEELi128ENS_12float_e4m3_tEfNS_4arch4Sm90ELb0ELb0ELb1ELb1ELb0ELb1ELb0ELb1ELb1ELb1ELb0ELb0EEENS1_21CollectiveEpilogueFwdINS6_IJSA_SA_SB_EEES9_NS_10bfloat16_tESG_Li256ELb1ELb1ELb0ELb1EEENS1_36VarlenDynamicPersistentTileSchedulerILi128ELi160ELi256ELi128ELb0ELb1ELb1ELb0ELb1ELb1EEEEEEEEEvNT_6ParamsE,"ax",@progbits
	.align	128
.text._ZN7cutlass13device_kernelIN5flash11enable_sm90INS1_16FlashAttnFwdSm90INS1_25CollectiveMainloopFwdSm90ILi2EN4cute5tupleIJNS5_1CILi1EEES8_S8_EEENS6_IJNS7_ILi128EEENS7_ILi160EEENS7_ILi192EEEEEELi128ENS_12float_e4m3_tEfNS_4arch4Sm90ELb0ELb0ELb1ELb1ELb0ELb1ELb0ELb1ELb1ELb1ELb0ELb0EEENS1_21CollectiveEpilogueFwdINS6_IJSA_SA_SB_EEES9_NS_10bfloat16_tESG_Li256ELb1ELb1ELb0ELb1EEENS1_36VarlenDynamicPersistentTileSchedulerILi128ELi160ELi256ELi128ELb0ELb1ELb1ELb0ELb1ELb1EEEEEEEEEvNT_6ParamsE:
        .type           _ZN7cutlass13device_kernelIN5flash11enable_sm90INS1_16FlashAttnFwdSm90INS1_25CollectiveMainloopFwdSm90ILi2EN4cute5tupleIJNS5_1CILi1EEES8_S8_EEENS6_IJNS7_ILi128EEENS7_ILi160EEENS7_ILi192EEEEEELi128ENS_12float_e4m3_tEfNS_4arch4Sm90ELb0ELb0ELb1ELb1ELb0ELb1ELb0ELb1ELb1ELb1ELb0ELb0EEENS1_21CollectiveEpilogueFwdINS6_IJSA_SA_SB_EEES9_NS_10bfloat16_tESG_Li256ELb1ELb1ELb0ELb1EEENS1_36VarlenDynamicPersistentTileSchedulerILi128ELi160ELi256ELi128ELb0ELb1ELb1ELb0ELb1ELb1EEEEEEEEEvNT_6ParamsE,@function
        .size           _ZN7cutlass13device_kernelIN5flash11enable_sm90INS1_16FlashAttnFwdSm90INS1_25CollectiveMainloopFwdSm90ILi2EN4cute5tupleIJNS5_1CILi1EEES8_S8_EEENS6_IJNS7_ILi128EEENS7_ILi160EEENS7_ILi192EEEEEELi128ENS_12float_e4m3_tEfNS_4arch4Sm90ELb0ELb0ELb1ELb1ELb0ELb1ELb0ELb1ELb1ELb1ELb0ELb0EEENS1_21CollectiveEpilogueFwdINS6_IJSA_SA_SB_EEES9_NS_10bfloat16_tESG_Li256ELb1ELb1ELb0ELb1EEENS1_36VarlenDynamicPersistentTileSchedulerILi128ELi160ELi256ELi128ELb0ELb1ELb1ELb0ELb1ELb1EEEEEEEEEvNT_6ParamsE,(.L_x_13 - _ZN7cutlass13device_kernelIN5flash11enable_sm90INS1_16FlashAttnFwdSm90INS1_25CollectiveMainloopFwdSm90ILi2EN4cute5tupleIJNS5_1CILi1EEES8_S8_EEENS6_IJNS7_ILi128EEENS7_ILi160EEENS7_ILi192EEEEEELi128ENS_12float_e4m3_tEfNS_4arch4Sm90ELb0ELb0ELb1ELb1ELb0ELb1ELb0ELb1ELb1ELb1ELb0ELb0EEENS1_21CollectiveEpilogueFwdINS6_IJSA_SA_SB_EEES9_NS_10bfloat16_tESG_Li256ELb1ELb1ELb0ELb1EEENS1_36VarlenDynamicPersistentTileSchedulerILi128ELi160ELi256ELi128ELb0ELb1ELb1ELb0ELb1ELb1EEEEEEEEEvNT_6ParamsE)
        .other          _ZN7cutlass13device_kernelIN5flash11enable_sm90INS1_16FlashAttnFwdSm90INS1_25CollectiveMainloopFwdSm90ILi2EN4cute5tupleIJNS5_1CILi1EEES8_S8_EEENS6_IJNS7_ILi128EEENS7_ILi160EEENS7_ILi192EEEEEELi128ENS_12float_e4m3_tEfNS_4arch4Sm90ELb0ELb0ELb1ELb1ELb0ELb1ELb0ELb1ELb1ELb1ELb0ELb0EEENS1_21CollectiveEpilogueFwdINS6_IJSA_SA_SB_EEES9_NS_10bfloat16_tESG_Li256ELb1ELb1ELb0ELb1EEENS1_36VarlenDynamicPersistentTileSchedulerILi128ELi160ELi256ELi128ELb0ELb1ELb1ELb0ELb1ELb1EEEEEEEEEvNT_6ParamsE,@"STO_CUDA_ENTRY STV_DEFAULT"
_ZN7cutlass13device_kernelIN5flash11enable_sm90INS1_16FlashAttnFwdSm90INS1_25CollectiveMainloopFwdSm90ILi2EN4cute5tupleIJNS5_1CILi1EEES8_S8_EEENS6_IJNS7_ILi128EEENS7_ILi160EEENS7_ILi192EEEEEELi128ENS_12float_e4m3_tEfNS_4arch4Sm90ELb0ELb0ELb1ELb1ELb0ELb1ELb0ELb1ELb1ELb1ELb0ELb0EEENS1_21CollectiveEpilogueFwdINS6_IJSA_SA_SB_EEES9_NS_10bfloat16_tESG_Li256ELb1ELb1ELb0ELb1EEENS1_36VarlenDynamicPersistentTileSchedulerILi128ELi160ELi256ELi128ELb0ELb1ELb1ELb0ELb1ELb1EEEEEEEEEvNT_6ParamsE:
[----:B------:R-:W-:Y:S01]  /*0000*/  LDC R1, c[0x0][0x37c] ;  /* 0x0000df00ff017b82 */ /* 0x000fe20000000800 */
[----:B------:R-:W-:Y:S05]  /*0010*/  EXIT ;  /* 0x000000000000794d */ /* 0x000fea0003800000 */
.L_x_3:
        /* <DEDUP_REMOVED lines=14> */
.L_x_13:


//--------------------- .text._ZN7cutlass13device_kernelIN5flash11enable_sm90INS1_16FlashAttnFwdSm90INS1_25CollectiveMainloopFwdSm90ILi2EN4cute5tupleIJNS5_1CILi1EEES8_S8_EEENS6_IJNS7_ILi128EEESA_NS7_ILi192EEEEEELi128ENS_12float_e4m3_tEfNS_4arch4Sm90ELb0ELb1ELb1ELb0ELb0ELb0ELb0ELb1ELb1ELb1ELb0ELb0EEENS1_21CollectiveEpilogueFwdINS6_IJSA_SA_SA_EEES9_NS_10bfloat16_tESF_Li256ELb0ELb1ELb0ELb1EEENS1_30DynamicPersistentTileSchedulerILi256ELi128ELb0ELb1ELb1EEEEEEEEEvNT_6ParamsE --------------------------
	.section	.text._ZN7cutlass13device_kernelIN5flash11enable_sm90INS1_16FlashAttnFwdSm90INS1_25CollectiveMainloopFwdSm90ILi2EN4cute5tupleIJNS5_1CILi1EEES8_S8_EEENS6_IJNS7_ILi128EEESA_NS7_ILi192EEEEEELi128ENS_12float_e4m3_tEfNS_4arch4Sm90ELb0ELb1ELb1ELb0ELb0ELb0ELb0ELb1ELb1ELb1ELb0ELb0EEENS1_21CollectiveEpilogueFwdINS6_IJSA_SA_SA_EEES9_NS_10bfloat16_tESF_Li256ELb0ELb1ELb0ELb1EEENS1_30DynamicPersistentTileSchedulerILi256ELi128ELb0ELb1ELb1EEEEEEEEEvNT_6ParamsE,"ax",@progbits
	.align	128
.text._ZN7cutlass13device_kernelIN5flash11enable_sm90INS1_16FlashAttnFwdSm90INS1_25CollectiveMainloopFwdSm90ILi2EN4cute5tupleIJNS5_1CILi1EEES8_S8_EEENS6_IJNS7_ILi128EEESA_NS7_ILi192EEEEEELi128ENS_12float_e4m3_tEfNS_4arch4Sm90ELb0ELb1ELb1ELb0ELb0ELb0ELb0ELb1ELb1ELb1ELb0ELb0EEENS1_21CollectiveEpilogueFwdINS6_IJSA_SA_SA_EEES9_NS_10bfloat16_tESF_Li256ELb0ELb1ELb0ELb1EEENS1_30DynamicPersistentTileSchedulerILi256ELi128ELb0ELb1ELb1EEEEEEEEEvNT_6ParamsE:
        .type           _ZN7cutlass13device_kernelIN5flash11enable_sm90INS1_16FlashAttnFwdSm90INS1_25CollectiveMainloopFwdSm90ILi2EN4cute5tupleIJNS5_1CILi1EEES8_S8_EEENS6_IJNS7_ILi128EEESA_NS7_ILi192EEEEEELi128ENS_12float_e4m3_tEfNS_4arch4Sm90ELb0ELb1ELb1ELb0ELb0ELb0ELb0ELb1ELb1ELb1ELb0ELb0EEENS1_21CollectiveEpilogueFwdINS6_IJSA_SA_SA_EEES9_NS_10bfloat16_tESF_Li256ELb0ELb1ELb0ELb1EEENS1_30DynamicPersistentTileSchedulerILi256ELi128ELb0ELb1ELb1EEEEEEEEEvNT_6ParamsE,@function
        .size           _ZN7cutlass13device_kernelIN5flash11enable_sm90INS1_16FlashAttnFwdSm90INS1_25CollectiveMainloopFwdSm90ILi2EN4cute5tupleIJNS5_1CILi1EEES8_S8_EEENS6_IJNS7_ILi128EEESA_NS7_ILi192EEEEEELi128ENS_12float_e4m3_tEfNS_4arch4Sm90ELb0ELb1ELb1ELb0ELb0ELb0ELb0ELb1ELb1ELb1ELb0ELb0EEENS1_21CollectiveEpilogueFwdINS6_IJSA_SA_SA_EEES9_NS_10bfloat16_tESF_Li256ELb0ELb1ELb0ELb1EEENS1_30DynamicPersistentTileSchedulerILi256ELi128ELb0ELb1ELb1EEEEEEEEEvNT_6ParamsE,(.L_x_14 - _ZN7cutlass13device_kernelIN5flash11enable_sm90INS1_16FlashAttnFwdSm90INS1_25CollectiveMainloopFwdSm90ILi2EN4cute5tupleIJNS5_1CILi1EEES8_S8_EEENS6_IJNS7_ILi128EEESA_NS7_ILi192EEEEEELi128ENS_12float_e4m3_tEfNS_4arch4Sm90ELb0ELb1ELb1ELb0ELb0ELb0ELb0ELb1ELb1ELb1ELb0ELb0EEENS1_21CollectiveEpilogueFwdINS6_IJSA_SA_SA_EEES9_NS_10bfloat16_tESF_Li256ELb0ELb1ELb0ELb1EEENS1_30DynamicPersistentTileSchedulerILi256ELi128ELb0ELb1ELb1EEEEEEEEEvNT_6ParamsE)
        .other          _ZN7cutlass13device_kernelIN5flash11enable_sm90INS1_16FlashAttnFwdSm90INS1_25CollectiveMainloopFwdSm90ILi2EN4cute5tupleIJNS5_1CILi1EEES8_S8_EEENS6_IJNS7_ILi128EEESA_NS7_ILi192EEEEEELi128ENS_12float_e4m3_tEfNS_4arch4Sm90ELb0ELb1ELb1ELb0ELb0ELb0ELb0ELb1ELb1ELb1ELb0ELb0EEENS1_21CollectiveEpilogueFwdINS6_IJSA_SA_SA_EEES9_NS_10bfloat16_tESF_Li256ELb0ELb1ELb0ELb1EEENS1_30DynamicPersistentTileSchedulerILi256ELi128ELb0ELb1ELb1EEEEEEEEEvNT_6ParamsE,@"STO_CUDA_ENTRY STV_DEFAULT"
_ZN7cutlass13device_kernelIN5flash11enable_sm90INS1_16FlashAttnFwdSm90INS1_25CollectiveMainloopFwdSm90ILi2EN4cute5tupleIJNS5_1CILi1EEES8_S8_EEENS6_IJNS7_ILi128EEESA_NS7_ILi192EEEEEELi128ENS_12float_e4m3_tEfNS_4arch4Sm90ELb0ELb1ELb1ELb0ELb0ELb0ELb0ELb1ELb1ELb1ELb0ELb0EEENS1_21CollectiveEpilogueFwdINS6_IJSA_SA_SA_EEES9_NS_10bfloat16_tESF_Li256ELb0ELb1ELb0ELb1EEENS1_30DynamicPersistentTileSchedulerILi256ELi128ELb0ELb1ELb1EEEEEEEEEvNT_6ParamsE:
[----:B------:R-:W-:Y:S01]  /*0000*/  LDC R1, c[0x0][0x37c] ;  /* 0x0000df00ff017b82 */ /* 0x000fe20000000800 */
[----:B------:R-:W-:Y:S05]  /*0010*/  EXIT ;  /* 0x000000000000794d */ /* 0x000fea0003800000 */
.L_x_4:
        /* <DEDUP_REMOVED lines=14> */
.L_x_14:


//--------------------- .text._ZN7cutlass13device_kernelIN5flash11enable_sm90INS1_16FlashAttnFwdSm90INS1_25CollectiveMainloopFwdSm90ILi2EN4cute5tupleIJNS5_1CILi1EEES8_S8_EEENS6_IJNS7_ILi128EEESA_NS7_ILi192EEEEEELi128ENS_12float_e4m3_tEfNS_4arch4Sm90ELb0ELb1ELb1ELb1ELb0ELb0ELb0ELb1ELb1ELb1ELb0ELb0EEENS1_21CollectiveEpilogueFwdINS6_IJSA_SA_SA_EEES9_NS_10bfloat16_tESF_Li256ELb1ELb1ELb0ELb1EEENS1_36VarlenDynamicPersistentTileSchedulerILi128ELi128ELi256ELi128ELb0ELb1ELb1ELb1ELb0ELb1EEEEEEEEEvNT_6ParamsE --------------------------
	.section	.text._ZN7cutlass13device_kernelIN5flash11enable_sm90INS1_16FlashAttnFwdSm90INS1_25CollectiveMainloopFwdSm90ILi2EN4cute5tupleIJNS5_1CILi1EEES8_S8_EEENS6_IJNS7_ILi128EEESA_NS7_ILi192EEEEEELi128ENS_12float_e4m3_tEfNS_4arch4Sm90ELb0ELb1ELb1ELb1ELb0ELb0ELb0ELb1ELb1ELb1ELb0ELb0EEENS1_21CollectiveEpilogueFwdINS6_IJSA_SA_SA_EEES9_NS_10bfloat16_tESF_Li256ELb1ELb1ELb0ELb1EEENS1_36VarlenDynamicPersistentTileSchedulerILi128ELi128ELi256ELi128ELb0ELb1ELb1ELb1ELb0ELb1EEEEEEEEEvNT_6ParamsE,"ax",@progbits
	.align	128
.text._ZN7cutlass13device_kernelIN5flash11enable_sm90INS1_16FlashAttnFwdSm90INS1_25CollectiveMainloopFwdSm90ILi2EN4cute5tupleIJNS5_1CILi1EEES8_S8_EEENS6_IJNS7_ILi128EEESA_NS7_ILi192EEEEEELi128ENS_12float_e4m3_tEfNS_4arch4Sm90ELb0ELb1ELb1ELb1ELb0ELb0ELb0ELb1ELb1ELb1ELb0ELb0EEENS1_21CollectiveEpilogueFwdINS6_IJSA_SA_SA_EEES9_NS_10bfloat16_tESF_Li256ELb1ELb1ELb0ELb1EEENS1_36VarlenDynamicPersistentTileSchedulerILi128ELi128ELi256ELi128ELb0ELb1ELb1ELb1ELb0ELb1EEEEEEEEEvNT_6ParamsE:
        .type           _ZN7cutlass13device_kernelIN5flash11enable_sm90INS1_16FlashAttnFwdSm90INS1_25CollectiveMainloopFwdSm90ILi2EN4cute5tupleIJNS5_1CILi1EEES8_S8_EEENS6_IJNS7_ILi128EEESA_NS7_ILi192EEEEEELi128ENS_12float_e4m3_tEfNS_4arch4Sm90ELb0ELb1ELb1ELb1ELb0ELb0ELb0ELb1ELb1ELb1ELb0ELb0EEENS1_21CollectiveEpilogueFwdINS6_IJSA_SA_SA_EEES9_NS_10bfloat16_tESF_Li256ELb1ELb1ELb0ELb1EEENS1_36VarlenDynamicPersistentTileSchedulerILi128ELi128ELi256ELi128ELb0ELb1ELb1ELb1ELb0ELb1EEEEEEEEEvNT_6ParamsE,@function
        .size           _ZN7cutlass13device_kernelIN5flash11enable_sm90INS1_16FlashAttnFwdSm90INS1_25CollectiveMainloopFwdSm90ILi2EN4cute5tupleIJNS5_1CILi1EEES8_S8_EEENS6_IJNS7_ILi128EEESA_NS7_ILi192EEEEEELi128ENS_12float_e4m3_tEfNS_4arch4Sm90ELb0ELb1ELb1ELb1ELb0ELb0ELb0ELb1ELb1ELb1ELb0ELb0EEENS1_21CollectiveEpilogueFwdINS6_IJSA_SA_SA_EEES9_NS_10bfloat16_tESF_Li256ELb1ELb1ELb0ELb1EEENS1_36VarlenDynamicPersistentTileSchedulerILi128ELi128ELi256ELi128ELb0ELb1ELb1ELb1ELb0ELb1EEEEEEEEEvNT_6ParamsE,(.L_x_15 - _ZN7cutlass13device_kernelIN5flash11enable_sm90INS1_16FlashAttnFwdSm90INS1_25CollectiveMainloopFwdSm90ILi2EN4cute5tupleIJNS5_1CILi1EEES8_S8_EEENS6_IJNS7_ILi128EEESA_NS7_ILi192EEEEEELi128ENS_12float_e4m3_tEfNS_4arch4Sm90ELb0ELb1ELb1ELb1ELb0ELb0ELb0ELb1ELb1ELb1ELb0ELb0EEENS1_21CollectiveEpilogueFwdINS6_IJSA_SA_SA_EEES9_NS_10bfloat16_tESF_Li256ELb1ELb1ELb0ELb1EEENS1_36VarlenDynamicPersistentTileSchedulerILi128ELi128ELi256ELi128ELb0ELb1ELb1ELb1ELb0ELb1EEEEEEEEEvNT_6ParamsE)
        .other          _ZN7cutlass13device_kernelIN5flash11enable_sm90INS1_16FlashAttnFwdSm90INS1_25CollectiveMainloopFwdSm90ILi2EN4cute5tupleIJNS5_1CILi1EEES8_S8_EEENS6_IJNS7_ILi128EEESA_NS7_ILi192EEEEEELi128ENS_12float_e4m3_tEfNS_4arch4Sm90ELb0ELb1ELb1ELb1ELb0ELb0ELb0ELb1ELb1ELb1ELb0ELb0EEENS1_21CollectiveEpilogueFwdINS6_IJSA_SA_SA_EEES9_NS_10bfloat16_tESF_Li256ELb1ELb1ELb0ELb1EEENS1_36VarlenDynamicPersistentTileSchedulerILi128ELi128ELi256ELi128ELb0ELb1ELb1ELb1ELb0ELb1EEEEEEEEEvNT_6ParamsE,@"STO_CUDA_ENTRY STV_DEFAULT"
_ZN7cutlass13device_kernelIN5flash11enable_sm90INS1_16FlashAttnFwdSm90INS1_25CollectiveMainloopFwdSm90ILi2EN4cute5tupleIJNS5_1CILi1EEES8_S8_EEENS6_IJNS7_ILi128EEESA_NS7_ILi192EEEEEELi128ENS_12float_e4m3_tEfNS_4arch4Sm90ELb0ELb1ELb1ELb1ELb0ELb0ELb0ELb1ELb1ELb1ELb0ELb0EEENS1_21CollectiveEpilogueFwdINS6_IJSA_SA_SA_EEES9_NS_10bfloat16_tESF_Li256ELb1ELb1ELb0ELb1EEENS1_36VarlenDynamicPersistentTileSchedulerILi128ELi128ELi256ELi128ELb0ELb1ELb1ELb1ELb0ELb1EEEEEEEEEvNT_6ParamsE:
[----:B------:R-:W-:Y:S01]  /*0000*/  LDC R1, c[0x0][0x37c] ;  /* 0x0000df00ff017b82 */ /* 0x000fe20000000800 */
[----:B------:R-:W-:Y:S05]  /*0010*/  EXIT ;  /* 0x000000000000794d */ /* 0x000fea0003800000 */
.L_x_5:
        /* <DEDUP_REMOVED lines=14> */
.L_x_15:


//--------------------- .text._ZN7cutlass13device_kernelIN5flash11enable_sm90INS1_16FlashAttnFwdSm90INS1_25CollectiveMainloopFwdSm90ILi2EN4cute5tupleIJNS5_1CILi1EEES8_S8_EEENS6_IJNS7_ILi128EEESA_NS7_ILi192EEEEEELi128ENS_12float_e4m3_tEfNS_4arch4Sm90ELb0ELb1ELb1ELb1ELb0ELb1ELb0ELb1ELb1ELb1ELb0ELb0EEENS1_21CollectiveEpilogueFwdINS6_IJSA_SA_SA_EEES9_NS_10bfloat16_tESF_Li256ELb1ELb1ELb0ELb1EEENS1_36VarlenDynamicPersistentTileSchedulerILi128ELi128ELi256ELi128ELb0ELb1ELb1ELb1ELb0ELb1EEEEEEEEEvNT_6ParamsE --------------------------
	.section	.text._ZN7cutlass13device_kernelIN5flash11enable_sm90INS1_16FlashAttnFwdSm90INS1_25CollectiveMainloopFwdSm90ILi2EN4cute5tupleIJNS5_1CILi1EEES8_S8_EEENS6_IJNS7_ILi128EEESA_NS7_ILi192EEEEEELi128ENS_12float_e4m3_tEfNS_4arch4Sm90ELb0ELb1ELb1ELb1ELb0ELb1ELb0ELb1ELb1ELb1ELb0ELb0EEENS1_21CollectiveEpilogueFwdINS6_IJSA_SA_SA_EEES9_NS_10bfloat16_tESF_Li256ELb1ELb1ELb0ELb1EEENS1_36VarlenDynamicPersistentTileSchedulerILi128ELi128ELi256ELi128ELb0ELb1ELb1ELb1ELb0ELb1EEEEEEEEEvNT_6ParamsE,"ax",@progbits
	.align	128
.text._ZN7cutlass13device_kernelIN5flash11enable_sm90INS1_16FlashAttnFwdSm90INS1_25CollectiveMainloopFwdSm90ILi2EN4cute5tupleIJNS5_1CILi1EEES8_S8_EEENS6_IJNS7_ILi128EEESA_NS7_ILi192EEEEEELi128ENS_12float_e4m3_tEfNS_4arch4Sm90ELb0ELb1ELb1ELb1ELb0ELb1ELb0ELb1ELb1ELb1ELb0ELb0EEENS1_21CollectiveEpilogueFwdINS6_IJSA_SA_SA_EEES9_NS_10bfloat16_tESF_Li256ELb1ELb1ELb0ELb1EEENS1_36VarlenDynamicPersistentTileSchedulerILi128ELi128ELi256ELi128ELb0ELb1ELb1ELb1ELb0ELb1EEEEEEEEEvNT_6ParamsE:
        .type           _ZN7cutlass13device_kernelIN5flash11enable_sm90INS1_16FlashAttnFwdSm90INS1_25CollectiveMainloopFwdSm90ILi2EN4cute5tupleIJNS5_1CILi1EEES8_S8_EEENS6_IJNS7_ILi128EEESA_NS7_ILi192EEEEEELi128ENS_12float_e4m3_tEfNS_4arch4Sm90ELb0ELb1ELb1ELb1ELb0ELb1ELb0ELb1ELb1ELb1ELb0ELb0EEENS1_21CollectiveEpilogueFwdINS6_IJSA_SA_SA_EEES9_NS_10bfloat16_tESF_Li256ELb1ELb1ELb0ELb1EEENS1_36VarlenDynamicPersistentTileSchedulerILi128ELi128ELi256ELi128ELb0ELb1ELb1ELb1ELb0ELb1EEEEEEEEEvNT_6ParamsE,@function
        .size           _ZN7cutlass13device_kernelIN5flash11enable_sm90INS1_16FlashAttnFwdSm90INS1_25CollectiveMainloopFwdSm90ILi2EN4cute5tupleIJNS5_1CILi1EEES8_S8_EEENS6_IJNS7_ILi128EEESA_NS7_ILi192EEEEEELi128ENS_12float_e4m3_tEfNS_4arch4Sm90ELb0ELb1ELb1ELb1ELb0ELb1ELb0ELb1ELb1ELb1ELb0ELb0EEENS1_21CollectiveEpilogueFwdINS6_IJSA_SA_SA_EEES9_NS_10bfloat16_tESF_Li256ELb1ELb1ELb0ELb1EEENS1_36VarlenDynamicPersistentTileSchedulerILi128ELi128ELi256ELi128ELb0ELb1ELb1ELb1ELb0ELb1EEEEEEEEEvNT_6ParamsE,(.L_x_16 - _ZN7cutlass13device_kernelIN5flash11enable_sm90INS1_16FlashAttnFwdSm90INS1_25CollectiveMainloopFwdSm90ILi2EN4cute5tupleIJNS5_1CILi1EEES8_S8_EEENS6_IJNS7_ILi128EEESA_NS7_ILi192EEEEEELi128ENS_12float_e4m3_tEfNS_4arch4Sm90ELb0ELb1ELb1ELb1ELb0ELb1ELb0ELb1ELb1ELb1ELb0ELb0EEENS1_21CollectiveEpilogueFwdINS6_IJSA_SA_SA_EEES9_NS_10bfloat16_tESF_Li256ELb1ELb1ELb0ELb1EEENS1_36VarlenDynamicPersistentTileSchedulerILi128ELi128ELi256ELi128ELb0ELb1ELb1ELb1ELb0ELb1EEEEEEEEEvNT_6ParamsE)
        .other          _ZN7cutlass13device_kernelIN5flash11enable_sm90INS1_16FlashAttnFwdSm90INS1_25CollectiveMainloopFwdSm90ILi2EN4cute5tupleIJNS5_1CILi1EEES8_S8_EEENS6_IJNS7_ILi128EEESA_NS7_ILi192EEEEEELi128ENS_12float_e4m3_tEfNS_4arch4Sm90ELb0ELb1ELb1ELb1ELb0ELb1ELb0ELb1ELb1ELb1ELb0ELb0EEENS1_21CollectiveEpilogueFwdINS6_IJSA_SA_SA_EEES9_NS_10bfloat16_tESF_Li256ELb1ELb1ELb0ELb1EEENS1_36VarlenDynamicPersistentTileSchedulerILi128ELi128ELi256ELi128ELb0ELb1ELb1ELb1ELb0ELb1EEEEEEEEEvNT_6ParamsE,@"STO_CUDA_ENTRY STV_DEFAULT"
_ZN7cutlass13device_kernelIN5flash11enable_sm90INS1_16FlashAttnFwdSm90INS1_25CollectiveMainloopFwdSm90ILi2EN4cute5tupleIJNS5_1CILi1EEES8_S8_EEENS6_IJNS7_ILi128EEESA_NS7_ILi192EEEEEELi128ENS_12float_e4m3_tEfNS_4arch4Sm90ELb0ELb1ELb1ELb1ELb0ELb1ELb0ELb1ELb1ELb1ELb0ELb0EEENS1_21CollectiveEpilogueFwdINS6_IJSA_SA_SA_EEES9_NS_10bfloat16_tESF_Li256ELb1ELb1ELb0ELb1EEENS1_36VarlenDynamicPersistentTileSchedulerILi128ELi128ELi256ELi128ELb0ELb1ELb1ELb1ELb0ELb1EEEEEEEEEvNT_6ParamsE:
[----:B------:R-:W-:Y:S01]  /*0000*/  LDC R1, c[0x0][0x37c] ;  /* 0x0000df00ff017b82 */ /* 0x000fe20000000800 */
[----:B------:R-:W-:Y:S05]  /*0010*/  EXIT ;  /* 0x000000000000794d */ /* 0x000fea0003800000 */
.L_x_6:
        /* <DEDUP_REMOVED lines=14> */
.L_x_16:


//--------------------- .text._ZN7cutlass13device_kernelIN5flash11enable_sm90INS1_16FlashAttnFwdSm90INS1_25CollectiveMainloopFwdSm90ILi2EN4cute5tupleIJNS5_1CILi1EEES8_S8_EEENS6_IJNS7_ILi128EEENS7_ILi160EEENS7_ILi192EEEEEELi128ENS_12float_e4m3_tEfNS_4arch4Sm90ELb1ELb0ELb1ELb0ELb0ELb0ELb0ELb1ELb1ELb1ELb0ELb0EEENS1_21CollectiveEpilogueFwdINS6_IJSA_SA_SB_EEES9_NS_10bfloat16_tESG_Li256ELb0ELb1ELb0ELb1EEENS1_30DynamicPersistentTileSchedulerILi256ELi128ELb0ELb1ELb1EEEEEEEEEvNT_6ParamsE --------------------------
	.section	.text._ZN7cutlass13device_kernelIN5flash11enable_sm90INS1_16FlashAttnFwdSm90INS1_25CollectiveMainloopFwdSm90ILi2EN4cute5tupleIJNS5_1CILi1EEES8_S8_EEENS6_IJNS7_ILi128EEENS7_ILi160EEENS7_ILi192EEEEEELi128ENS_12float_e4m3_tEfNS_4arch4Sm90ELb1ELb0ELb1ELb0ELb0ELb0ELb0ELb1ELb1ELb1ELb0ELb0EEENS1_21CollectiveEpilogueFwdINS6_IJSA_SA_SB_EEES9_NS_10bfloat16_tESG_Li256ELb0ELb1ELb0ELb1EEENS1_30DynamicPersistentTileSchedulerILi256ELi128ELb0ELb1ELb1EEEEEEEEEvNT_6ParamsE,"ax",@progbits
	.align	128
.text._ZN7cutlass13device_kernelIN5flash11enable_sm90INS1_16FlashAttnFwdSm90INS1_25CollectiveMainloopFwdSm90ILi2EN4cute5tupleIJNS5_1CILi1EEES8_S8_EEENS6_IJNS7_ILi128EEENS7_ILi160EEENS7_ILi192EEEEEELi128ENS_12float_e4m3_tEfNS_4arch4Sm90ELb1ELb0ELb1ELb0ELb0ELb0ELb0ELb1ELb1ELb1ELb0ELb0EEENS1_21CollectiveEpilogueFwdINS6_IJSA_SA_SB_EEES9_NS_10bfloat16_tESG_Li256ELb0ELb1ELb0ELb1EEENS1_30DynamicPersistentTileSchedulerILi256ELi128ELb0ELb1ELb1EEEEEEEEEvNT_6ParamsE:
        .type           _ZN7cutlass13device_kernelIN5flash11enable_sm90INS1_16FlashAttnFwdSm90INS1_25CollectiveMainloopFwdSm90ILi2EN4cute5tupleIJNS5_1CILi1EEES8_S8_EEENS6_IJNS7_ILi128EEENS7_ILi160EEENS7_ILi192EEEEEELi128ENS_12float_e4m3_tEfNS_4arch4Sm90ELb1ELb0ELb1ELb0ELb0ELb0ELb0ELb1ELb1ELb1ELb0ELb0EEENS1_21CollectiveEpilogueFwdINS6_IJSA_SA_SB_EEES9_NS_10bfloat16_tESG_Li256ELb0ELb1ELb0ELb1EEENS1_30DynamicPersistentTileSchedulerILi256ELi128ELb0ELb1ELb1EEEEEEEEEvNT_6ParamsE,@function
        .size           _ZN7cutlass13device_kernelIN5flash11enable_sm90INS1_16FlashAttnFwdSm90INS1_25CollectiveMainloopFwdSm90ILi2EN4cute5tupleIJNS5_1CILi1EEES8_S8_EEENS6_IJNS7_ILi128EEENS7_ILi160EEENS7_ILi192EEEEEELi128ENS_12float_e4m3_tEfNS_4arch4Sm90ELb1ELb0ELb1ELb0ELb0ELb0ELb0ELb1ELb1ELb1ELb0ELb0EEENS1_21CollectiveEpilogueFwdINS6_IJSA_SA_SB_EEES9_NS_10bfloat16_tESG_Li256ELb0ELb1ELb0ELb1EEENS1_30DynamicPersistentTileSchedulerILi256ELi128ELb0ELb1ELb1EEEEEEEEEvNT_6ParamsE,(.L_x_17 - _ZN7cutlass13device_kernelIN5flash11enable_sm90INS1_16FlashAttnFwdSm90INS1_25CollectiveMainloopFwdSm90ILi2EN4cute5tupleIJNS5_1CILi1EEES8_S8_EEENS6_IJNS7_ILi128EEENS7_ILi160EEENS7_ILi192EEEEEELi128ENS_12float_e4m3_tEfNS_4arch4Sm90ELb1ELb0ELb1ELb0ELb0ELb0ELb0ELb1ELb1ELb1ELb0ELb0EEENS1_21CollectiveEpilogueFwdINS6_IJSA_SA_SB_EEES9_NS_10bfloat16_tESG_Li256ELb0ELb1ELb0ELb1EEENS1_30DynamicPersistentTileSchedulerILi256ELi128ELb0ELb1ELb1EEEEEEEEEvNT_6ParamsE)
        .other          _ZN7cutlass13device_kernelIN5flash11enable_sm90INS1_16FlashAttnFwdSm90INS1_25CollectiveMainloopFwdSm90ILi2EN4cute5tupleIJNS5_1CILi1EEES8_S8_EEENS6_IJNS7_ILi128EEENS7_ILi160EEENS7_ILi192EEEEEELi128ENS_12float_e4m3_tEfNS_4arch4Sm90ELb1ELb0ELb1ELb0ELb0ELb0ELb0ELb1ELb1ELb1ELb0ELb0EEENS1_21CollectiveEpilogueFwdINS6_IJSA_SA_SB_EEES9_NS_10bfloat16_tESG_Li256ELb0ELb1ELb0ELb1EEENS1_30DynamicPersistentTileSchedulerILi256ELi128ELb0ELb1ELb1EEEEEEEEEvNT_6ParamsE,@"STO_CUDA_ENTRY STV_DEFAULT"
_ZN7cutlass13device_kernelIN5flash11enable_sm90INS1_16FlashAttnFwdSm90INS1_25CollectiveMainloopFwdSm90ILi2EN4cute5tupleIJNS5_1CILi1EEES8_S8_EEENS6_IJNS7_ILi128EEENS7_ILi160EEENS7_ILi192EEEEEELi128ENS_12float_e4m3_tEfNS_4arch4Sm90ELb1ELb0ELb1ELb0ELb0ELb0ELb0ELb1ELb1ELb1ELb0ELb0EEENS1_21CollectiveEpilogueFwdINS6_IJSA_SA_SB_EEES9_NS_10bfloat16_tESG_Li256ELb0ELb1ELb0ELb1EEENS1_30DynamicPersistentTileSchedulerILi256ELi128ELb0ELb1ELb1EEEEEEEEEvNT_6ParamsE:
[----:B------:R-:W-:Y:S01]  /*0000*/  LDC R1, c[0x0][0x37c] ;  /* 0x0000df00ff017b82 */ /* 0x000fe20000000800 */
[----:B------:R-:W-:Y:S05]  /*0010*/  EXIT ;  /* 0x000000000000794d */ /* 0x000fea0003800000 */
.L_x_7:
        /* <DEDUP_REMOVED lines=14> */
.L_x_17:


//--------------------- .text._ZN7cutlass13device_kernelIN5flash11enable_sm90INS1_16FlashAttnFwdSm90INS1_25CollectiveMainloopFwdSm90ILi2EN4cute5tupleIJNS5_1CILi1EEES8_S8_EEENS6_IJNS7_ILi128EEENS7_ILi160EEENS7_ILi192EEEEEELi128ENS_12float_e4m3_tEfNS_4arch4Sm90ELb1ELb0ELb1ELb1ELb0ELb0ELb0ELb1ELb1ELb1ELb0ELb0EEENS1_21CollectiveEpilogueFwdINS6_IJSA_SA_SB_EEES9_NS_10bfloat16_tESG_Li256ELb1ELb1ELb0ELb1EEENS1_36VarlenDynamicPersistentTileSchedulerILi128ELi160ELi256ELi128ELb0ELb1ELb1ELb1ELb1ELb1EEEEEEEEEvNT_6ParamsE --------------------------
	.section	.text._ZN7cutlass13device_kernelIN5flash11enable_sm90INS1_16FlashAttnFwdSm90INS1_25CollectiveMainloopFwdSm90ILi2EN4cute5tupleIJNS5_1CILi1EEES8_S8_EEENS6_IJNS7_ILi128EEENS7_ILi160EEENS7_ILi192EEEEEELi128ENS_12float_e4m3_tEfNS_4arch4Sm90ELb1ELb0ELb1ELb1ELb0ELb0ELb0ELb1ELb1ELb1ELb0ELb0EEENS1_21CollectiveEpilogueFwdINS6_IJSA_SA_SB_EEES9_NS_10bfloat16_tESG_Li256ELb1ELb1ELb0ELb1EEENS1_36VarlenDynamicPersistentTileSchedulerILi128ELi160ELi256ELi128ELb0ELb1ELb1ELb1ELb1ELb1EEEEEEEEEvNT_6ParamsE,"ax",@progbits
	.align	128
.text._ZN7cutlass13device_kernelIN5flash11enable_sm90INS1_16FlashAttnFwdSm90INS1_25CollectiveMainloopFwdSm90ILi2EN4cute5tupleIJNS5_1CILi1EEES8_S8_EEENS6_IJNS7_ILi128EEENS7_ILi160EEENS7_ILi192EEEEEELi128ENS_12float_e4m3_tEfNS_4arch4Sm90ELb1ELb0ELb1ELb1ELb0ELb0ELb0ELb1ELb1ELb1ELb0ELb0EEENS1_21CollectiveEpilogueFwdINS6_IJSA_SA_SB_EEES9_NS_10bfloat16_tESG_Li256ELb1ELb1ELb0ELb1EEENS1_36VarlenDynamicPersistentTileSchedulerILi128ELi160ELi256ELi128ELb0ELb1ELb1ELb1ELb1ELb1EEEEEEEEEvNT_6ParamsE:
        .type           _ZN7cutlass13device_kernelIN5flash11enable_sm90INS1_16FlashAttnFwdSm90INS1_25CollectiveMainloopFwdSm90ILi2EN4cute5tupleIJNS5_1CILi1EEES8_S8_EEENS6_IJNS7_ILi128EEENS7_ILi160EEENS7_ILi192EEEEEELi128ENS_12float_e4m3_tEfNS_4arch4Sm90ELb1ELb0ELb1ELb1ELb0ELb0ELb0ELb1ELb1ELb1ELb0ELb0EEENS1_21CollectiveEpilogueFwdINS6_IJSA_SA_SB_EEES9_NS_10bfloat16_tESG_Li256ELb1ELb1ELb0ELb1EEENS1_36VarlenDynamicPersistentTileSchedulerILi128ELi160ELi256ELi128ELb0ELb1ELb1ELb1ELb1ELb1EEEEEEEEEvNT_6ParamsE,@function
        .size           _ZN7cutlass13device_kernelIN5flash11enable_sm90INS1_16FlashAttnFwdSm90INS1_25CollectiveMainloopFwdSm90ILi2EN4cute5tupleIJNS5_1CILi1EEES8_S8_EEENS6_IJNS7_ILi128EEENS7_ILi160EEENS7_ILi192EEEEEELi128ENS_12float_e4m3_tEfNS_4arch4Sm90ELb1ELb0ELb1ELb1ELb0ELb0ELb0ELb1ELb1ELb1ELb0ELb0EEENS1_21CollectiveEpilogueFwdINS6_IJSA_SA_SB_EEES9_NS_10bfloat16_tESG_Li256ELb1ELb1ELb0ELb1EEENS1_36VarlenDynamicPersistentTileSchedulerILi128ELi160ELi256ELi128ELb0ELb1ELb1ELb1ELb1ELb1EEEEEEEEEvNT_6ParamsE,(.L_x_18 - _ZN7cutlass13device_kernelIN5flash11enable_sm90INS1_16FlashAttnFwdSm90INS1_25CollectiveMainloopFwdSm90ILi2EN4cute5tupleIJNS5_1CILi1EEES8_S8_EEENS6_IJNS7_ILi128EEENS7_ILi160EEENS7_ILi192EEEEEELi128ENS_12float_e4m3_tEfNS_4arch4Sm90ELb1ELb0ELb1ELb1ELb0ELb0ELb0ELb1ELb1ELb1ELb0ELb0EEENS1_21CollectiveEpilogueFwdINS6_IJSA_SA_SB_EEES9_NS_10bfloat16_tESG_Li256ELb1ELb1ELb0ELb1EEENS1_36VarlenDynamicPersistentTileSchedulerILi128ELi160ELi256ELi128ELb0ELb1ELb1ELb1ELb1ELb1EEEEEEEEEvNT_6ParamsE)
        .other          _ZN7cutlass13device_kernelIN5flash11enable_sm90INS1_16FlashAttnFwdSm90INS1_25CollectiveMainloopFwdSm90ILi2EN4cute5tupleIJNS5_1CILi1EEES8_S8_EEENS6_IJNS7_ILi128EEENS7_ILi160EEENS7_ILi192EEEEEELi128ENS_12float_e4m3_tEfNS_4arch4Sm90ELb1ELb0ELb1ELb1ELb0ELb0ELb0ELb1ELb1ELb1ELb0ELb0EEENS1_21CollectiveEpilogueFwdINS6_IJSA_SA_SB_EEES9_NS_10bfloat16_tESG_Li256ELb1ELb1ELb0ELb1EEENS1_36VarlenDynamicPersistentTileSchedulerILi128ELi160ELi256ELi128ELb0ELb1ELb1ELb1ELb1ELb1EEEEEEEEEvNT_6ParamsE,@"STO_CUDA_ENTRY STV_DEFAULT"
_ZN7cutlass13device_kernelIN5flash11enable_sm90INS1_16FlashAttnFwdSm90INS1_25CollectiveMainloopFwdSm90ILi2EN4cute5tupleIJNS5_1CILi1EEES8_S8_EEENS6_IJNS7_ILi128EEENS7_ILi160EEENS7_ILi192EEEEEELi128ENS_12float_e4m3_tEfNS_4arch4Sm90ELb1ELb0ELb1ELb1ELb0ELb0ELb0ELb1ELb1ELb1ELb0ELb0EEENS1_21CollectiveEpilogueFwdINS6_IJSA_SA_SB_EEES9_NS_10bfloat16_tESG_Li256ELb1ELb1ELb0ELb1EEENS1_36VarlenDynamicPersistentTileSchedulerILi128ELi160ELi256ELi128ELb0ELb1ELb1ELb1ELb1ELb1EEEEEEEEEvNT_6ParamsE:
[----:B------:R-:W-:Y:S01]  /*0000*/  LDC R1, c[0x0][0x37c] ;  /* 0x0000df00ff017b82 */ /* 0x000fe20000000800 */
[----:B------:R-:W-:Y:S05]  /*0010*/  EXIT ;  /* 0x000000000000794d */ /* 0x000fea0003800000 */
.L_x_8:
        /* <DEDUP_REMOVED lines=14> */
.L_x_18:


//--------------------- .text._ZN7cutlass13device_kernelIN5flash11enable_sm90INS1_16FlashAttnFwdSm90INS1_25CollectiveMainloopFwdSm90ILi2EN4cute5tupleIJNS5_1CILi1EEES8_S8_EEENS6_IJNS7_ILi128EEENS7_ILi160EEENS7_ILi192EEEEEELi128ENS_12float_e4m3_tEfNS_4arch4Sm90ELb1ELb0ELb1ELb1ELb0ELb1ELb0ELb1ELb1ELb1ELb0ELb0EEENS1_21CollectiveEpilogueFwdINS6_IJSA_SA_SB_EEES9_NS_10bfloat16_tESG_Li256ELb1ELb1ELb0ELb1EEENS1_36VarlenDynamicPersistentTileSchedulerILi128ELi160ELi256ELi128ELb0ELb1ELb1ELb1ELb1ELb1EEEEEEEEEvNT_6ParamsE --------------------------
	.section	.text._ZN7cutlass13device_kernelIN5flash11enable_sm90INS1_16FlashAttnFwdSm90INS1_25CollectiveMainloopFwdSm90ILi2EN4cute5tupleIJNS5_1CILi1EEES8_S8_EEENS6_IJNS7_ILi128EEENS7_ILi160EEENS7_ILi192EEEEEELi128ENS_12float_e4m3_tEfNS_4arch4Sm90ELb1ELb0ELb1ELb1ELb0ELb1ELb0ELb1ELb1ELb1ELb0ELb0EEENS1_21CollectiveEpilogueFwdINS6_IJSA_SA_SB_EEES9_NS_10bfloat16_tESG_Li256ELb1ELb1ELb0ELb1EEENS1_36VarlenDynamicPersistentTileSchedulerILi128ELi160ELi256ELi128ELb0ELb1ELb1ELb1ELb1ELb1EEEEEEEEEvNT_6ParamsE,"ax",@progbits
	.align	128
.text._ZN7cutlass13device_kernelIN5flash11enable_sm90INS1_16FlashAttnFwdSm90INS1_25CollectiveMainloopFwdSm90ILi2EN4cute5tupleIJNS5_1CILi1EEES8_S8_EEENS6_IJNS7_ILi128EEENS7_ILi160EEENS7_ILi192EEEEEELi128ENS_12float_e4m3_tEfNS_4arch4Sm90ELb1ELb0ELb1ELb1ELb0ELb1ELb0ELb1ELb1ELb1ELb0ELb0EEENS1_21CollectiveEpilogueFwdINS6_IJSA_SA_SB_EEES9_NS_10bfloat16_tESG_Li256ELb1ELb1ELb0ELb1EEENS1_36VarlenDynamicPersistentTileSchedulerILi128ELi160ELi256ELi128ELb0ELb1ELb1ELb1ELb1ELb1EEEEEEEEEvNT_6ParamsE:
        .type           _ZN7cutlass13device_kernelIN5flash11enable_sm90INS1_16FlashAttnFwdSm90INS1_25CollectiveMainloopFwdSm90ILi2EN4cute5tupleIJNS5_1CILi1EEES8_S8_EEENS6_IJNS7_ILi128EEENS7_ILi160EEENS7_ILi192EEEEEELi128ENS_12float_e4m3_tEfNS_4arch4Sm90ELb1ELb0ELb1ELb1ELb0ELb1ELb0ELb1ELb1ELb1ELb0ELb0EEENS1_21CollectiveEpilogueFwdINS6_IJSA_SA_SB_EEES9_NS_10bfloat16_tESG_Li256ELb1ELb1ELb0ELb1EEENS1_36VarlenDynamicPersistentTileSchedulerILi128ELi160ELi256ELi128ELb0ELb1ELb1ELb1ELb1ELb1EEEEEEEEEvNT_6ParamsE,@function
        .size           _ZN7cutlass13device_kernelIN5flash11enable_sm90INS1_16FlashAttnFwdSm90INS1_25CollectiveMainloopFwdSm90ILi2EN4cute5tupleIJNS5_1CILi1EEES8_S8_EEENS6_IJNS7_ILi128EEENS7_ILi160EEENS7_ILi192EEEEEELi128ENS_12float_e4m3_tEfNS_4arch4Sm90ELb1ELb0ELb1ELb1ELb0ELb1ELb0ELb1ELb1ELb1ELb0ELb0EEENS1_21CollectiveEpilogueFwdINS6_IJSA_SA_SB_EEES9_NS_10bfloat16_tESG_Li256ELb1ELb1ELb0ELb1EEENS1_36VarlenDynamicPersistentTileSchedulerILi128ELi160ELi256ELi128ELb0ELb1ELb1ELb1ELb1ELb1EEEEEEEEEvNT_6ParamsE,(.L_x_19 - _ZN7cutlass13device_kernelIN5flash11enable_sm90INS1_16FlashAttnFwdSm90INS1_25CollectiveMainloopFwdSm90ILi2EN4cute5tupleIJNS5_1CILi1EEES8_S8_EEENS6_IJNS7_ILi128EEENS7_ILi160EEENS7_ILi192EEEEEELi128ENS_12float_e4m3_tEfNS_4arch4Sm90ELb1ELb0ELb1ELb1ELb0ELb1ELb0ELb1ELb1ELb1ELb0ELb0EEENS1_21CollectiveEpilogueFwdINS6_IJSA_SA_SB_EEES9_NS_10bfloat16_tESG_Li256ELb1ELb1ELb0ELb1EEENS1_36VarlenDynamicPersistentTileSchedulerILi128ELi160ELi256ELi128ELb0ELb1ELb1ELb1ELb1ELb1EEEEEEEEEvNT_6ParamsE)
        .other          _ZN7cutlass13device_kernelIN5flash11enable_sm90INS1_16FlashAttnFwdSm90INS1_25CollectiveMainloopFwdSm90ILi2EN4cute5tupleIJNS5_1CILi1EEES8_S8_EEENS6_IJNS7_ILi128EEENS7_ILi160EEENS7_ILi192EEEEEELi128ENS_12float_e4m3_tEfNS_4arch4Sm90ELb1ELb0ELb1ELb1ELb0ELb1ELb0ELb1ELb1ELb1ELb0ELb0EEENS1_21CollectiveEpilogueFwdINS6_IJSA_SA_SB_EEES9_NS_10bfloat16_tESG_Li256ELb1ELb1ELb0ELb1EEENS1_36VarlenDynamicPersistentTileSchedulerILi128ELi160ELi256ELi128ELb0ELb1ELb1ELb1ELb1ELb1EEEEEEEEEvNT_6ParamsE,@"STO_CUDA_ENTRY STV_DEFAULT"
_ZN7cutlass13device_kernelIN5flash11enable_sm90INS1_16FlashAttnFwdSm90INS1_25CollectiveMainloopFwdSm90ILi2EN4cute5tupleIJNS5_1CILi1EEES8_S8_EEENS6_IJNS7_ILi128EEENS7_ILi160EEENS7_ILi192EEEEEELi128ENS_12float_e4m3_tEfNS_4arch4Sm90ELb1ELb0ELb1ELb1ELb0ELb1ELb0ELb1ELb1ELb1ELb0ELb0EEENS1_21CollectiveEpilogueFwdINS6_IJSA_SA_SB_EEES9_NS_10bfloat16_tESG_Li256ELb1ELb1ELb0ELb1EEENS1_36VarlenDynamicPersistentTileSchedulerILi128ELi160ELi256ELi128ELb0ELb1ELb1ELb1ELb1ELb1EEEEEEEEEvNT_6ParamsE:
[----:B------:R-:W-:Y:S01]  /*0000*/  LDC R1, c[0x0][0x37c] ;  /* 0x0000df00ff017b82 */ /* 0x000fe20000000800 */
[----:B------:R-:W-:Y:S05]  /*0010*/  EXIT ;  /* 0x000000000000794d */ /* 0x000fea0003800000 */
.L_x_9:
        /* <DEDUP_REMOVED lines=14> */
.L_x_19:


//--------------------- .nv.shared.reserved.0     --------------------------
	.section	.nv.shared.reserved.0,"aw",@nobits
	.weak		__nv_reservedSMEM_offset_0_alias
	.size		__nv_reservedSMEM_offset_0_alias, 0, 64
	.other		__nv_reservedSMEM_offset_0_alias,@"STO_CUDA_RESERVED_SHARED STV_DEFAULT"
__nv_reservedSMEM_offset_0_alias:
	.zero		0
	.zero		64


//--------------------- .nv.global                --------------------------
	.section	.nv.global,"aw",@nobits
.nv.global:
	.type		_ZN83_INTERNAL_0df50879_47_flash_fwd_hdimdiff_e4m3_softcap_packgqa_sm90_cu_744032ad_37034cute1_E,@object
	.size		_ZN83_INTERNAL_0df50879_47_flash_fwd_hdimdiff_e4m3_softcap_packgqa_sm90_cu_744032ad_37034cute1_E,(_ZN83_INTERNAL_0df50879_47_flash_fwd_hdimdiff_e4m3_softcap_packgqa_sm90_cu_744032ad_37034cuda3std3__45__cpo6cbeginE - _ZN83_INTERNAL_0df50879_47_flash_fwd_hdimdiff_e4m3_softcap_packgqa_sm90_cu_744032ad_37034cute1_E)
_ZN83_INTERNAL_0df50879_47_flash_fwd_hdimdiff_e4m3_softcap_packgqa_sm90_cu_744032ad_37034cute1_E:
	.zero		1
	.type		_ZN83_INTERNAL_0df50879_47_flash_fwd_hdimdiff_e4m3_softcap_packgqa_sm90_cu_744032ad_37034cuda3std3__45__cpo6cbeginE,@object
	.size		_ZN83_INTERNAL_0df50879_47_flash_fwd_hdimdiff_e4m3_softcap_packgqa_sm90_cu_744032ad_37034cuda3std3__45__cpo6cbeginE,(_ZN83_INTERNAL_0df50879_47_flash_fwd_hdimdiff_e4m3_softcap_packgqa_sm90_cu_744032ad_37034cuda3std3__48in_placeE - _ZN83_INTERNAL_0df50879_47_flash_fwd_hdimdiff_e4m3_softcap_packgqa_sm90_cu_744032ad_37034cuda3std3__45__cpo6cbeginE)
_ZN83_INTERNAL_0df50879_47_flash_fwd_hdimdiff_e4m3_softcap_packgqa_sm90_cu_744032ad_37034cuda3std3__45__cpo6cbeginE:
	.zero		1
	.type		_ZN83_INTERNAL_0df50879_47_flash_fwd_hdimdiff_e4m3_softcap_packgqa_sm90_cu_744032ad_37034cuda3std3__48in_placeE,@object
	.size		_ZN83_INTERNAL_0df50879_47_flash_fwd_hdimdiff_e4m3_softcap_packgqa_sm90_cu_744032ad_37034cuda3std3__48in_placeE,(_ZN83_INTERNAL_0df50879_47_flash_fwd_hdimdiff_e4m3_softcap_packgqa_sm90_cu_744032ad_37034cuda3std6ranges3__45__cpo9iter_moveE - _ZN83_INTERNAL_0df50879_47_flash_fwd_hdimdiff_e4m3_softcap_packgqa_sm90_cu_744032ad_37034cuda3std3__48in_placeE)
_ZN83_INTERNAL_0df50879_47_flash_fwd_hdimdiff_e4m3_softcap_packgqa_sm90_cu_744032ad_37034cuda3std3__48in_placeE:
	.zero		1
	.type		_ZN83_INTERNAL_0df50879_47_flash_fwd_hdimdiff_e4m3_softcap_packgqa_sm90_cu_744032ad_37034cuda3std6ranges3__45__cpo9iter_moveE,@object
	.size		_ZN83_INTERNAL_0df50879_47_flash_fwd_hdimdiff_e4m3_softcap_packgqa_sm90_cu_744032ad_37034cuda3std6ranges3__45__cpo9iter_moveE,(_ZN83_INTERNAL_0df50879_47_flash_fwd_hdimdiff_e4m3_softcap_packgqa_sm90_cu_744032ad_37034cuda3std3__45__cpo5beginE - _ZN83_INTERNAL_0df50879_47_flash_fwd_hdimdiff_e4m3_softcap_packgqa_sm90_cu_744032ad_37034cuda3std6ranges3__45__cpo9iter_moveE)
_ZN83_INTERNAL_0df50879_47_flash_fwd_hdimdiff_e4m3_softcap_packgqa_sm90_cu_744032ad_37034cuda3std6ranges3__45__cpo9iter_moveE:
	.zero		1
	.type		_ZN83_INTERNAL_0df50879_47_flash_fwd_hdimdiff_e4m3_softcap_packgqa_sm90_cu_744032ad_37034cuda3std3__45__cpo5beginE,@object
	.size		_ZN83_INTERNAL_0df50879_47_flash_fwd_hdimdiff_e4m3_softcap_packgqa_sm90_cu_744032ad_37034cuda3std3__45__cpo5beginE,(_ZN83_INTERNAL_0df50879_47_flash_fwd_hdimdiff_e4m3_softcap_packgqa_sm90_cu_744032ad_37034cuda3std3__485_GLOBAL__N__0df50879_47_flash_fwd_hdimdiff_e4m3_softcap_packgqa_sm90_cu_744032ad_37036ignoreE - _ZN83_INTERNAL_0df50879_47_flash_fwd_hdimdiff_e4m3_softcap_packgqa_sm90_cu_744032ad_37034cuda3std3__45__cpo5beginE)
_ZN83_INTERNAL_0df50879_47_flash_fwd_hdimdiff_e4m3_softcap_packgqa_sm90_cu_744032ad_37034cuda3std3__45__cpo5beginE:
	.zero		1
	.type		_ZN83_INTERNAL_0df50879_47_flash_fwd_hdimdiff_e4m3_softcap_packgqa_sm90_cu_744032ad_37034cuda3std3__485_GLOBAL__N__0df50879_47_flash_fwd_hdimdiff_e4m3_softcap_packgqa_sm90_cu_744032ad_37036ignoreE,@object
	.size		_ZN83_INTERNAL_0df50879_47_flash_fwd_hdimdiff_e4m3_softcap_packgqa_sm90_cu_744032ad_37034cuda3std3__485_GLOBAL__N__0df50879_47_flash_fwd_hdimdiff_e4m3_softcap_packgqa_sm90_cu_744032ad_37036ignoreE,(_ZN83_INTERNAL_0df50879_47_flash_fwd_hdimdiff_e4m3_softcap_packgqa_sm90_cu_744032ad_37034cute7productE - _ZN83_INTERNAL_0df50879_47_flash_fwd_hdimdiff_e4m3_softcap_packgqa_sm90_cu_744032ad_37034cuda3std3__485_GLOBAL__N__0df50879_47_flash_fwd_hdimdiff_e4m3_softcap_packgqa_sm90_cu_744032ad_37036ignoreE)
_ZN83_INTERNAL_0df50879_47_flash_fwd_hdimdiff_e4m3_softcap_packgqa_sm90_cu_744032ad_37034cuda3std3__485_GLOBAL__N__0df50879_47_flash_fwd_hdimdiff_e4m3_softcap_packgqa_sm90_cu_744032ad_37036ignoreE:
	.zero		1
	.type		_ZN83_INTERNAL_0df50879_47_flash_fwd_hdimdiff_e4m3_softcap_packgqa_sm90_cu_744032ad_37034cute7productE,@object
	.size		_ZN83_INTERNAL_0df50879_47_flash_fwd_hdimdiff_e4m3_softcap_packgqa_sm90_cu_744032ad_37034cute7productE,(_ZN83_INTERNAL_0df50879_47_flash_fwd_hdimdiff_e4m3_softcap_packgqa_sm90_cu_744032ad_37034cuda3std3__45__cpo3endE - _ZN83_INTERNAL_0df50879_47_flash_fwd_hdimdiff_e4m3_softcap_packgqa_sm90_cu_744032ad_37034cute7productE)
_ZN83_INTERNAL_0df50879_47_flash_fwd_hdimdiff_e4m3_softcap_packgqa_sm90_cu_744032ad_37034cute7productE:
	.zero		1
	.type		_ZN83_INTERNAL_0df50879_47_flash_fwd_hdimdiff_e4m3_softcap_packgqa_sm90_cu_744032ad_37034cuda3std3__45__cpo3endE,@object
	.size		_ZN83_INTERNAL_0df50879_47_flash_fwd_hdimdiff_e4m3_softcap_packgqa_sm90_cu_744032ad_37034cuda3std3__45__cpo3endE,(_ZN83_INTERNAL_0df50879_47_flash_fwd_hdimdiff_e4m3_softcap_packgqa_sm90_cu_744032ad_37034cuda3std3__419piecewise_constructE - _ZN83_INTERNAL_0df50879_47_flash_fwd_hdimdiff_e4m3_softcap_packgqa_sm90_cu_744032ad_37034cuda3std3__45__cpo3endE)
_ZN83_INTERNAL_0df50879_47_flash_fwd_hdimdiff_e4m3_softcap_packgqa_sm90_cu_744032ad_37034cuda3std3__45__cpo3endE:
	.zero		1
	.type		_ZN83_INTERNAL_0df50879_47_flash_fwd_hdimdiff_e4m3_softcap_packgqa_sm90_cu_744032ad_37034cuda3std3__419piecewise_constructE,@object
	.size		_ZN83_INTERNAL_0df50879_47_flash_fwd_hdimdiff_e4m3_softcap_packgqa_sm90_cu_744032ad_37034cuda3std3__419piecewise_constructE,(_ZN83_INTERNAL_0df50879_47_flash_fwd_hdimdiff_e4m3_softcap_packgqa_sm90_cu_744032ad_37034cuda3std3__45__cpo4cendE - _ZN83_INTERNAL_0df50879_47_flash_fwd_hdimdiff_e4m3_softcap_packgqa_sm90_cu_744032ad_37034cuda3std3__419piecewise_constructE)
_ZN83_INTERNAL_0df50879_47_flash_fwd_hdimdiff_e4m3_softcap_packgqa_sm90_cu_744032ad_37034cuda3std3__419piecewise_constructE:
	.zero		1
	.type		_ZN83_INTERNAL_0df50879_47_flash_fwd_hdimdiff_e4m3_softcap_packgqa_sm90_cu_744032ad_37034cuda3std3__45__cpo4cendE,@object
	.size		_ZN83_INTERNAL_0df50879_47_flash_fwd_hdimdiff_e4m3_softcap_packgqa_sm90_cu_744032ad_37034cuda3std3__45__cpo4cendE,(_ZN83_INTERNAL_0df50879_47_flash_fwd_hdimdiff_e4m3_softcap_packgqa_sm90_cu_744032ad_37034cuda3std6ranges3__45__cpo4swapE - _ZN83_INTERNAL_0df50879_47_flash_fwd_hdimdiff_e4m3_softcap_packgqa_sm90_cu_744032ad_37034cuda3std3__45__cpo4cendE)
_ZN83_INTERNAL_0df50879_47_flash_fwd_hdimdiff_e4m3_softcap_packgqa_sm90_cu_744032ad_37034cuda3std3__45__cpo4cendE:
	.zero		1
	.type		_ZN83_INTERNAL_0df50879_47_flash_fwd_hdimdiff_e4m3_softcap_packgqa_sm90_cu_744032ad_37034cuda3std6ranges3__45__cpo4swapE,@object
	.size		_ZN83_INTERNAL_0df50879_47_flash_fwd_hdimdiff_e4m3_softcap_packgqa_sm90_cu_744032ad_37034cuda3std6ranges3__45__cpo4swapE,(.L_7 - _ZN83_INTERNAL_0df50879_47_flash_fwd_hdimdiff_e4m3_softcap_packgqa_sm90_cu_744032ad_37034cuda3std6ranges3__45__cpo4swapE)
_ZN83_INTERNAL_0df50879_47_flash_fwd_hdimdiff_e4m3_softcap_packgqa_sm90_cu_744032ad_37034cuda3std6ranges3__45__cpo4swapE:
	.zero		1
.L_7:


//--------------------- .nv.constant0._ZN7cutlass13device_kernelIN5flash11enable_sm90INS1_16FlashAttnFwdSm90INS1_25CollectiveMainloopFwdSm90ILi2EN4cute5tupleIJNS5_1CILi1EEES8_S8_EEENS6_IJNS7_ILi128EEENS7_ILi160EEENS7_ILi192EEEEEELi128ENS_12float_e4m3_tEfNS_4arch4Sm90ELb0ELb0ELb1ELb0ELb0ELb0ELb0ELb1ELb1ELb1ELb0ELb0EEENS1_21CollectiveEpilogueFwdINS6_IJSA_SA_SB_EEES9_NS_10bfloat16_tESG_Li256ELb0ELb1ELb0ELb1EEENS1_29StaticPersistentTileSchedulerILb0EEEEEEEEEvNT_6ParamsE --------------------------
	.section	.nv.constant0._ZN7cutlass13device_kernelIN5flash11enable_sm90INS1_16FlashAttnFwdSm90INS1_25CollectiveMainloopFwdSm90ILi2EN4cute5tupleIJNS5_1CILi1EEES8_S8_EEENS6_IJNS7_ILi128EEENS7_ILi160EEENS7_ILi192EEEEEELi128ENS_12float_e4m3_tEfNS_4arch4Sm90ELb0ELb0ELb1ELb0ELb0ELb0ELb0ELb1ELb1ELb1ELb0ELb0EEENS1_21CollectiveEpilogueFwdINS6_IJSA_SA_SB_EEES9_NS_10bfloat16_tESG_Li256ELb0ELb1ELb0ELb1EEENS1_29StaticPersistentTileSchedulerILb0EEEEEEEEEvNT_6ParamsE,"a",@progbits
	.sectionflags	@""
	.align	4
.nv.constant0._ZN7cutlass13device_kernelIN5flash11enable_sm90INS1_16FlashAttnFwdSm90INS1_25CollectiveMainloopFwdSm90ILi2EN4cute5tupleIJNS5_1CILi1EEES8_S8_EEENS6_IJNS7_ILi128EEENS7_ILi160EEENS7_ILi192EEEEEELi128ENS_12float_e4m3_tEfNS_4arch4Sm90ELb0ELb0ELb1ELb0ELb0ELb0ELb0ELb1ELb1ELb1ELb0ELb0EEENS1_21CollectiveEpilogueFwdINS6_IJSA_SA_SB_EEES9_NS_10bfloat16_tESG_Li256ELb0ELb1ELb0ELb1EEENS1_29StaticPersistentTileSchedulerILb0EEEEEEEEEvNT_6ParamsE:
	.zero		3456


//--------------------- .nv.constant0._ZN7cutlass13device_kernelIN5flash11enable_sm90INS1_16FlashAttnFwdSm90INS1_25CollectiveMainloopFwdSm90ILi2EN4cute5tupleIJNS5_1CILi2EEENS7_ILi1EEES9_EEENS6_IJNS7_ILi128EEENS7_ILi160EEENS7_ILi192EEEEEELi128ENS_12float_e4m3_tEfNS_4arch4Sm90ELb0ELb0ELb1ELb0ELb0ELb0ELb0ELb1ELb1ELb1ELb0ELb0EEENS1_21CollectiveEpilogueFwdINS6_IJSB_SB_SC_EEESA_NS_10bfloat16_tESH_Li256ELb0ELb1ELb0ELb1EEENS1_29StaticPersistentTileSchedulerILb0EEEEEEEEEvNT_6ParamsE --------------------------
	.section	.nv.constant0._ZN7cutlass13device_kernelIN5flash11enable_sm90INS1_16FlashAttnFwdSm90INS1_25CollectiveMainloopFwdSm90ILi2EN4cute5tupleIJNS5_1CILi2EEENS7_ILi1EEES9_EEENS6_IJNS7_ILi128EEENS7_ILi160EEENS7_ILi192EEEEEELi128ENS_12float_e4m3_tEfNS_4arch4Sm90ELb0ELb0ELb1ELb0ELb0ELb0ELb0ELb1ELb1ELb1ELb0ELb0EEENS1_21CollectiveEpilogueFwdINS6_IJSB_SB_SC_EEESA_NS_10bfloat16_tESH_Li256ELb0ELb1ELb0ELb1EEENS1_29StaticPersistentTileSchedulerILb0EEEEEEEEEvNT_6ParamsE,"a",@progbits
	.sectionflags	@""
	.align	4
.nv.constant0._ZN7cutlass13device_kernelIN5flash11enable_sm90INS1_16FlashAttnFwdSm90INS1_25CollectiveMainloopFwdSm90ILi2EN4cute5tupleIJNS5_1CILi2EEENS7_ILi1EEES9_EEENS6_IJNS7_ILi128EEENS7_ILi160EEENS7_ILi192EEEEEELi128ENS_12float_e4m3_tEfNS_4arch4Sm90ELb0ELb0ELb1ELb0ELb0ELb0ELb0ELb1ELb1ELb1ELb0ELb0EEENS1_21CollectiveEpilogueFwdINS6_IJSB_SB_SC_EEESA_NS_10bfloat16_tESH_Li256ELb0ELb1ELb0ELb1EEENS1_29StaticPersistentTileSchedulerILb0EEEEEEEEEvNT_6ParamsE:
	.zero		3456


//--------------------- .nv.constant0._ZN7cutlass13device_kernelIN5flash11enable_sm90INS1_16FlashAttnFwdSm90INS1_25CollectiveMainloopFwdSm90ILi2EN4cute5tupleIJNS5_1CILi1EEES8_S8_EEENS6_IJNS7_ILi128EEENS7_ILi160EEENS7_ILi192EEEEEELi128ENS_12float_e4m3_tEfNS_4arch4Sm90ELb0ELb0ELb1ELb1ELb0ELb0ELb0ELb1ELb1ELb1ELb0ELb0EEENS1_21CollectiveEpilogueFwdINS6_IJSA_SA_SB_EEES9_NS_10bfloat16_tESG_Li256ELb1ELb1ELb0ELb1EEENS1_36VarlenDynamicPersistentTileSchedulerILi128ELi160ELi256ELi128ELb0ELb1ELb1ELb0ELb1ELb1EEEEEEEEEvNT_6ParamsE --------------------------
	.section	.nv.constant0._ZN7cutlass13device_kernelIN5flash11enable_sm90INS1_16FlashAttnFwdSm90INS1_25CollectiveMainloopFwdSm90ILi2EN4cute5tupleIJNS5_1CILi1EEES8_S8_EEENS6_IJNS7_ILi128EEENS7_ILi160EEENS7_ILi192EEEEEELi128ENS_12float_e4m3_tEfNS_4arch4Sm90ELb0ELb0ELb1ELb1ELb0ELb0ELb0ELb1ELb1ELb1ELb0ELb0EEENS1_21CollectiveEpilogueFwdINS6_IJSA_SA_SB_EEES9_NS_10bfloat16_tESG_Li256ELb1ELb1ELb0ELb1EEENS1_36VarlenDynamicPersistentTileSchedulerILi128ELi160ELi256ELi128ELb0ELb1ELb1ELb0ELb1ELb1EEEEEEEEEvNT_6ParamsE,"a",@progbits
	.sectionflags	@""
	.align	4
.nv.constant0._ZN7cutlass13device_kernelIN5flash11enable_sm90INS1_16FlashAttnFwdSm90INS1_25CollectiveMainloopFwdSm90ILi2EN4cute5tupleIJNS5_1CILi1EEES8_S8_EEENS6_IJNS7_ILi128EEENS7_ILi160EEENS7_ILi192EEEEEELi128ENS_12float_e4m3_tEfNS_4arch4Sm90ELb0ELb0ELb1ELb1ELb0ELb0ELb0ELb1ELb1ELb1ELb0ELb0EEENS1_21CollectiveEpilogueFwdINS6_IJSA_SA_SB_EEES9_NS_10bfloat16_tESG_Li256ELb1ELb1ELb0ELb1EEENS1_36VarlenDynamicPersistentTileSchedulerILi128ELi160ELi256ELi128ELb0ELb1ELb1ELb0ELb1ELb1EEEEEEEEEvNT_6ParamsE:
	.zero		3584


//--------------------- .nv.constant0._ZN7cutlass13device_kernelIN5flash11enable_sm90INS1_16FlashAttnFwdSm90INS1_25CollectiveMainloopFwdSm90ILi2EN4cute5tupleIJNS5_1CILi1EEES8_S8_EEENS6_IJNS7_ILi128EEENS7_ILi160EEENS7_ILi192EEEEEELi128ENS_12float_e4m3_tEfNS_4arch4Sm90ELb0ELb0ELb1ELb1ELb0ELb1ELb0ELb1ELb1ELb1ELb0ELb0EEENS1_21CollectiveEpilogueFwdINS6_IJSA_SA_SB_EEES9_NS_10bfloat16_tESG_Li256ELb1ELb1ELb0ELb1EEENS1_36VarlenDynamicPersistentTileSchedulerILi128ELi160ELi256ELi128ELb0ELb1ELb1ELb0ELb1ELb1EEEEEEEEEvNT_6ParamsE --------------------------
	.section	.nv.constant0._ZN7cutlass13device_kernelIN5flash11enable_sm90INS1_16FlashAttnFwdSm90INS1_25CollectiveMainloopFwdSm90ILi2EN4cute5tupleIJNS5_1CILi1EEES8_S8_EEENS6_IJNS7_ILi128EEENS7_ILi160EEENS7_ILi192EEEEEELi128ENS_12float_e4m3_tEfNS_4arch4Sm90ELb0ELb0ELb1ELb1ELb0ELb1ELb0ELb1ELb1ELb1ELb0ELb0EEENS1_21CollectiveEpilogueFwdINS6_IJSA_SA_SB_EEES9_NS_10bfloat16_tESG_Li256ELb1ELb1ELb0ELb1EEENS1_36VarlenDynamicPersistentTileSchedulerILi128ELi160ELi256ELi128ELb0ELb1ELb1ELb0ELb1ELb1EEEEEEEEEvNT_6ParamsE,"a",@progbits
	.sectionflags	@""
	.align	4
.nv.constant0._ZN7cutlass13device_kernelIN5flash11enable_sm90INS1_16FlashAttnFwdSm90INS1_25CollectiveMainloopFwdSm90ILi2EN4cute5tupleIJNS5_1CILi1EEES8_S8_EEENS6_IJNS7_ILi128EEENS7_ILi160EEENS7_ILi192EEEEEELi128ENS_12float_e4m3_tEfNS_4arch4Sm90ELb0ELb0ELb1ELb1ELb0ELb1ELb0ELb1ELb1ELb1ELb0ELb0EEENS1_21CollectiveEpilogueFwdINS6_IJSA_SA_SB_EEES9_NS_10bfloat16_tESG_Li256ELb1ELb1ELb0ELb1EEENS1_36VarlenDynamicPersistentTileSchedulerILi128ELi160ELi256ELi128ELb0ELb1ELb1ELb0ELb1ELb1EEEEEEEEEvNT_6ParamsE:
	.zero		3584


//--------------------- .nv.constant0._ZN7cutlass13device_kernelIN5flash11enable_sm90INS1_16FlashAttnFwdSm90INS1_25CollectiveMainloopFwdSm90ILi2EN4cute5tupleIJNS5_1CILi1EEES8_S8_EEENS6_IJNS7_ILi128EEESA_NS7_ILi192EEEEEELi128ENS_12float_e4m3_tEfNS_4arch4Sm90ELb0ELb1ELb1ELb0ELb0ELb0ELb0ELb1ELb1ELb1ELb0ELb0EEENS1_21CollectiveEpilogueFwdINS6_IJSA_SA_SA_EEES9_NS_10bfloat16_tESF_Li256ELb0ELb1ELb0ELb1EEENS1_30DynamicPersistentTileSchedulerILi256ELi128ELb0ELb1ELb1EEEEEEEEEvNT_6ParamsE --------------------------
	.section	.nv.constant0._ZN7cutlass13device_kernelIN5flash11enable_sm90INS1_16FlashAttnFwdSm90INS1_25CollectiveMainloopFwdSm90ILi2EN4cute5tupleIJNS5_1CILi1EEES8_S8_EEENS6_IJNS7_ILi128EEESA_NS7_ILi192EEEEEELi128ENS_12float_e4m3_tEfNS_4arch4Sm90ELb0ELb1ELb1ELb0ELb0ELb0ELb0ELb1ELb1ELb1ELb0ELb0EEENS1_21CollectiveEpilogueFwdINS6_IJSA_SA_SA_EEES9_NS_10bfloat16_tESF_Li256ELb0ELb1ELb0ELb1EEENS1_30DynamicPersistentTileSchedulerILi256ELi128ELb0ELb1ELb1EEEEEEEEEvNT_6ParamsE,"a",@progbits
	.sectionflags	@""
	.align	4
.nv.constant0._ZN7cutlass13device_kernelIN5flash11enable_sm90INS1_16FlashAttnFwdSm90INS1_25CollectiveMainloopFwdSm90ILi2EN4cute5tupleIJNS5_1CILi1EEES8_S8_EEENS6_IJNS7_ILi128EEESA_NS7_ILi192EEEEEELi128ENS_12float_e4m3_tEfNS_4arch4Sm90ELb0ELb1ELb1ELb0ELb0ELb0ELb0ELb1ELb1ELb1ELb0ELb0EEENS1_21CollectiveEpilogueFwdINS6_IJSA_SA_SA_EEES9_NS_10bfloat16_tESF_Li256ELb0ELb1ELb0ELb1EEENS1_30DynamicPersistentTileSchedulerILi256ELi128ELb0ELb1ELb1EEEEEEEEEvNT_6ParamsE:
	.zero		3584


//--------------------- .nv.constant0._ZN7cutlass13device_kernelIN5flash11enable_sm90INS1_16FlashAttnFwdSm90INS1_25CollectiveMainloopFwdSm90ILi2EN4cute5tupleIJNS5_1CILi1EEES8_S8_EEENS6_IJNS7_ILi128EEESA_NS7_ILi192EEEEEELi128ENS_12float_e4m3_tEfNS_4arch4Sm90ELb0ELb1ELb1ELb1ELb0ELb0ELb0ELb1ELb1ELb1ELb0ELb0EEENS1_21CollectiveEpilogueFwdINS6_IJSA_SA_SA_EEES9_NS_10bfloat16_tESF_Li256ELb1ELb1ELb0ELb1EEENS1_36VarlenDynamicPersistentTileSchedulerILi128ELi128ELi256ELi128ELb0ELb1ELb1ELb1ELb0ELb1EEEEEEEEEvNT_6ParamsE --------------------------
	.section	.nv.constant0._ZN7cutlass13device_kernelIN5flash11enable_sm90INS1_16FlashAttnFwdSm90INS1_25CollectiveMainloopFwdSm90ILi2EN4cute5tupleIJNS5_1CILi1EEES8_S8_EEENS6_IJNS7_ILi128EEESA_NS7_ILi192EEEEEELi128ENS_12float_e4m3_tEfNS_4arch4Sm90ELb0ELb1ELb1ELb1ELb0ELb0ELb0ELb1ELb1ELb1ELb0ELb0EEENS1_21CollectiveEpilogueFwdINS6_IJSA_SA_SA_EEES9_NS_10bfloat16_tESF_Li256ELb1ELb1ELb0ELb1EEENS1_36VarlenDynamicPersistentTileSchedulerILi128ELi128ELi256ELi128ELb0ELb1ELb1ELb1ELb0ELb1EEEEEEEEEvNT_6ParamsE,"a",@progbits
	.sectionflags	@""
	.align	4
.nv.constant0._ZN7cutlass13device_kernelIN5flash11enable_sm90INS1_16FlashAttnFwdSm90INS1_25CollectiveMainloopFwdSm90ILi2EN4cute5tupleIJNS5_1CILi1EEES8_S8_EEENS6_IJNS7_ILi128EEESA_NS7_ILi192EEEEEELi128ENS_12float_e4m3_tEfNS_4arch4Sm90ELb0ELb1ELb1ELb1ELb0ELb0ELb0ELb1ELb1ELb1ELb0ELb0EEENS1_21CollectiveEpilogueFwdINS6_IJSA_SA_SA_EEES9_NS_10bfloat16_tESF_Li256ELb1ELb1ELb0ELb1EEENS1_36VarlenDynamicPersistentTileSchedulerILi128ELi128ELi256ELi128ELb0ELb1ELb1ELb1ELb0ELb1EEEEEEEEEvNT_6ParamsE:
	.zero		3584


//--------------------- .nv.constant0._ZN7cutlass13device_kernelIN5flash11enable_sm90INS1_16FlashAttnFwdSm90INS1_25CollectiveMainloopFwdSm90ILi2EN4cute5tupleIJNS5_1CILi1EEES8_S8_EEENS6_IJNS7_ILi128EEESA_NS7_ILi192EEEEEELi128ENS_12float_e4m3_tEfNS_4arch4Sm90ELb0ELb1ELb1ELb1ELb0ELb1ELb0ELb1ELb1ELb1ELb0ELb0EEENS1_21CollectiveEpilogueFwdINS6_IJSA_SA_SA_EEES9_NS_10bfloat16_tESF_Li256ELb1ELb1ELb0ELb1EEENS1_36VarlenDynamicPersistentTileSchedulerILi128ELi128ELi256ELi128ELb0ELb1ELb1ELb1ELb0ELb1EEEEEEEEEvNT_6ParamsE --------------------------
	.section	.nv.constant0._ZN7cutlass13device_kernelIN5flash11enable_sm90INS1_16FlashAttnFwdSm90INS1_25CollectiveMainloopFwdSm90ILi2EN4cute5tupleIJNS5_1CILi1EEES8_S8_EEENS6_IJNS7_ILi128EEESA_NS7_ILi192EEEEEELi128ENS_12float_e4m3_tEfNS_4arch4Sm90ELb0ELb1ELb1ELb1ELb0ELb1ELb0ELb1ELb1ELb1ELb0ELb0EEENS1_21CollectiveEpilogueFwdINS6_IJSA_SA_SA_EEES9_NS_10bfloat16_tESF_Li256ELb1ELb1ELb0ELb1EEENS1_36VarlenDynamicPersistentTileSchedulerILi128ELi128ELi256ELi128ELb0ELb1ELb1ELb1ELb0ELb1EEEEEEEEEvNT_6ParamsE,"a",@progbits
	.sectionflags	@""
	.align	4
.nv.constant0._ZN7cutlass13device_kernelIN5flash11enable_sm90INS1_16FlashAttnFwdSm90INS1_25CollectiveMainloopFwdSm90ILi2EN4cute5tupleIJNS5_1CILi1EEES8_S8_EEENS6_IJNS7_ILi128EEESA_NS7_ILi192EEEEEELi128ENS_12float_e4m3_tEfNS_4arch4Sm90ELb0ELb1ELb1ELb1ELb0ELb1ELb0ELb1ELb1ELb1ELb0ELb0EEENS1_21CollectiveEpilogueFwdINS6_IJSA_SA_SA_EEES9_NS_10bfloat16_tESF_Li256ELb1ELb1ELb0ELb1EEENS1_36VarlenDynamicPersistentTileSchedulerILi128ELi128ELi256ELi128ELb0ELb1ELb1ELb1ELb0ELb1EEEEEEEEEvNT_6ParamsE:
	.zero		3584


//--------------------- .nv.constant0._ZN7cutlass13device_kernelIN5flash11enable_sm90INS1_16FlashAttnFwdSm90INS1_25CollectiveMainloopFwdSm90ILi2EN4cute5tupleIJNS5_1CILi1EEES8_S8_EEENS6_IJNS7_ILi128EEENS7_ILi160EEENS7_ILi192EEEEEELi128ENS_12float_e4m3_tEfNS_4arch4Sm90ELb1ELb0ELb1ELb0ELb0ELb0ELb0ELb1ELb1ELb1ELb0ELb0EEENS1_21CollectiveEpilogueFwdINS6_IJSA_SA_SB_EEES9_NS_10bfloat16_tESG_Li256ELb0ELb1ELb0ELb1EEENS1_30DynamicPersistentTileSchedulerILi256ELi128ELb0ELb1ELb1EEEEEEEEEvNT_6ParamsE --------------------------
	.section	.nv.constant0._ZN7cutlass13device_kernelIN5flash11enable_sm90INS1_16FlashAttnFwdSm90INS1_25CollectiveMainloopFwdSm90ILi2EN4cute5tupleIJNS5_1CILi1EEES8_S8_EEENS6_IJNS7_ILi128EEENS7_ILi160EEENS7_ILi192EEEEEELi128ENS_12float_e4m3_tEfNS_4arch4Sm90ELb1ELb0ELb1ELb0ELb0ELb0ELb0ELb1ELb1ELb1ELb0ELb0EEENS1_21CollectiveEpilogueFwdINS6_IJSA_SA_SB_EEES9_NS_10bfloat16_tESG_Li256ELb0ELb1ELb0ELb1EEENS1_30DynamicPersistentTileSchedulerILi256ELi128ELb0ELb1ELb1EEEEEEEEEvNT_6ParamsE,"a",@progbits
	.sectionflags	@""
	.align	4
.nv.constant0._ZN7cutlass13device_kernelIN5flash11enable_sm90INS1_16FlashAttnFwdSm90INS1_25CollectiveMainloopFwdSm90ILi2EN4cute5tupleIJNS5_1CILi1EEES8_S8_EEENS6_IJNS7_ILi128EEENS7_ILi160EEENS7_ILi192EEEEEELi128ENS_12float_e4m3_tEfNS_4arch4Sm90ELb1ELb0ELb1ELb0ELb0ELb0ELb0ELb1ELb1ELb1ELb0ELb0EEENS1_21CollectiveEpilogueFwdINS6_IJSA_SA_SB_EEES9_NS_10bfloat16_tESG_Li256ELb0ELb1ELb0ELb1EEENS1_30DynamicPersistentTileSchedulerILi256ELi128ELb0ELb1ELb1EEEEEEEEEvNT_6ParamsE:
	.zero		3584


//--------------------- .nv.constant0._ZN7cutlass13device_kernelIN5flash11enable_sm90INS1_16FlashAttnFwdSm90INS1_25CollectiveMainloopFwdSm90ILi2EN4cute5tupleIJNS5_1CILi1EEES8_S8_EEENS6_IJNS7_ILi128EEENS7_ILi160EEENS7_ILi192EEEEEELi128ENS_12float_e4m3_tEfNS_4arch4Sm90ELb1ELb0ELb1ELb1ELb0ELb0ELb0ELb1ELb1ELb1ELb0ELb0EEENS1_21CollectiveEpilogueFwdINS6_IJSA_SA_SB_EEES9_NS_10bfloat16_tESG_Li256ELb1ELb1ELb0ELb1EEENS1_36VarlenDynamicPersistentTileSchedulerILi128ELi160ELi256ELi128ELb0ELb1ELb1ELb1ELb1ELb1EEEEEEEEEvNT_6ParamsE --------------------------
	.section	.nv.constant0._ZN7cutlass13device_kernelIN5flash11enable_sm90INS1_16FlashAttnFwdSm90INS1_25CollectiveMainloopFwdSm90ILi2EN4cute5tupleIJNS5_1CILi1EEES8_S8_EEENS6_IJNS7_ILi128EEENS7_ILi160EEENS7_ILi192EEEEEELi128ENS_12float_e4m3_tEfNS_4arch4Sm90ELb1ELb0ELb1ELb1ELb0ELb0ELb0ELb1ELb1ELb1ELb0ELb0EEENS1_21CollectiveEpilogueFwdINS6_IJSA_SA_SB_EEES9_NS_10bfloat16_tESG_Li256ELb1ELb1ELb0ELb1EEENS1_36VarlenDynamicPersistentTileSchedulerILi128ELi160ELi256ELi128ELb0ELb1ELb1ELb1ELb1ELb1EEEEEEEEEvNT_6ParamsE,"a",@progbits
	.sectionflags	@""
	.align	4
.nv.constant0._ZN7cutlass13device_kernelIN5flash11enable_sm90INS1_16FlashAttnFwdSm90INS1_25CollectiveMainloopFwdSm90ILi2EN4cute5tupleIJNS5_1CILi1EEES8_S8_EEENS6_IJNS7_ILi128EEENS7_ILi160EEENS7_ILi192EEEEEELi128ENS_12float_e4m3_tEfNS_4arch4Sm90ELb1ELb0ELb1ELb1ELb0ELb0ELb0ELb1ELb1ELb1ELb0ELb0EEENS1_21CollectiveEpilogueFwdINS6_IJSA_SA_SB_EEES9_NS_10bfloat16_tESG_Li256ELb1ELb1ELb0ELb1EEENS1_36VarlenDynamicPersistentTileSchedulerILi128ELi160ELi256ELi128ELb0ELb1ELb1ELb1ELb1ELb1EEEEEEEEEvNT_6ParamsE:
	.zero		3584


//--------------------- .nv.constant0._ZN7cutlass13device_kernelIN5flash11enable_sm90INS1_16FlashAttnFwdSm90INS1_25CollectiveMainloopFwdSm90ILi2EN4cute5tupleIJNS5_1CILi1EEES8_S8_EEENS6_IJNS7_ILi128EEENS7_ILi160EEENS7_ILi192EEEEEELi128ENS_12float_e4m3_tEfNS_4arch4Sm90ELb1ELb0ELb1ELb1ELb0ELb1ELb0ELb1ELb1ELb1ELb0ELb0EEENS1_21CollectiveEpilogueFwdINS6_IJSA_SA_SB_EEES9_NS_10bfloat16_tESG_Li256ELb1ELb1ELb0ELb1EEENS1_36VarlenDynamicPersistentTileSchedulerILi128ELi160ELi256ELi128ELb0ELb1ELb1ELb1ELb1ELb1EEEEEEEEEvNT_6ParamsE --------------------------
	.section	.nv.constant0._ZN7cutlass13device_kernelIN5flash11enable_sm90INS1_16FlashAttnFwdSm90INS1_25CollectiveMainloopFwdSm90ILi2EN4cute5tupleIJNS5_1CILi1EEES8_S8_EEENS6_IJNS7_ILi128EEENS7_ILi160EEENS7_ILi192EEEEEELi128ENS_12float_e4m3_tEfNS_4arch4Sm90ELb1ELb0ELb1ELb1ELb0ELb1ELb0ELb1ELb1ELb1ELb0ELb0EEENS1_21CollectiveEpilogueFwdINS6_IJSA_SA_SB_EEES9_NS_10bfloat16_tESG_Li256ELb1ELb1ELb0ELb1EEENS1_36VarlenDynamicPersistentTileSchedulerILi128ELi160ELi256ELi128ELb0ELb1ELb1ELb1ELb1ELb1EEEEEEEEEvNT_6ParamsE,"a",@progbits
	.sectionflags	@""
	.align	4
.nv.constant0._ZN7cutlass13device_kernelIN5flash11enable_sm90INS1_16FlashAttnFwdSm90INS1_25CollectiveMainloopFwdSm90ILi2EN4cute5tupleIJNS5_1CILi1EEES8_S8_EEENS6_IJNS7_ILi128EEENS7_ILi160EEENS7_ILi192EEEEEELi128ENS_12float_e4m3_tEfNS_4arch4Sm90ELb1ELb0ELb1ELb1ELb0ELb1ELb0ELb1ELb1ELb1ELb0ELb0EEENS1_21CollectiveEpilogueFwdINS6_IJSA_SA_SB_EEES9_NS_10bfloat16_tESG_Li256ELb1ELb1ELb0ELb1EEENS1_36VarlenDynamicPersistentTileSchedulerILi128ELi160ELi256ELi128ELb0ELb1ELb1ELb1ELb1ELb1EEEEEEEEEvNT_6ParamsE:
	.zero		3584


//--------------------- SYMBOLS --------------------------

	.type		.nv.reservedSmem.offset0,@object
	.size		.nv.reservedSmem.offset0,0x4
